	.target	sm_90a

	.elftype	@"ET_EXEC"


//--------------------- .note.nv.tkinfo           --------------------------
	.section	.note.nv.tkinfo,"",@"SHT_NOTE"
	.sectionflags	@"SHF_NOTE_NV_TKINFO"
	.tkinfo
        /*0018*/ 	.word	0x00000002
        /*0030*/ 	.string	""
        /*0030*/ 	.string	"ptxas"
        /*0030*/ 	.string	"Cuda compilation tools, release 13.0, V13.0.88"
        /*0030*/ 	.string	"Build cuda_13.0.r13.0/compiler.36424714_0"
        /*0030*/ 	.string	"-arch sm_90a -m 64 "



//--------------------- .note.nv.cuinfo           --------------------------
	.section	.note.nv.cuinfo,"",@"SHT_NOTE"
	.sectionflags	@"SHF_NOTE_NV_CUINFO"
        /*0018*/ 	.short	0x0002
        /*001a*/ 	.short	0x005a
        /*001c*/ 	.short	0x0082
	.zero		2


//--------------------- .nv.info                  --------------------------
	.section	.nv.info,"",@"SHT_CUDA_INFO"
	.align	4


	//----- nvinfo : EIATTR_REGCOUNT
	.align		4
        /*0000*/ 	.byte	0x04, 0x2f
        /*0002*/ 	.short	(.L_15 - .L_14)
	.align		4
.L_14:
        /*0004*/ 	.word	index@(_ZN7cutlass13device_kernelINS_4gemm6kernel13GemmUniversalIN4cute5tupleIJiiiiEEENS1_10collective13CollectiveMmaINS1_34MainloopSm90TmaGmmaWarpSpecializedILi5ENS5_IJNS4_1CILi2EEENSA_ILi1EEESC_EEENS1_35KernelTmaWarpSpecializedCooperativeEEENS5_IJNSA_ILi256EEENSA_ILi64EEESH_EEENS_6half_tENS5_IJlSC_lEEESJ_SK_NS4_8TiledMMAINS4_8MMA_AtomIJNS4_4SM904GMMA25MMA_64x64x16_F32F16F16_SSILNSO_5MajorE0ELSQ_0ELNSO_7ScaleInE1ELSR_1EEEEEENS4_6LayoutISD_NS5_IJSC_NSA_ILi0EEESV_EEEEENS5_IJNS4_10UnderscoreESY_SY_EEEEENS4_13SM90_TMA_LOADENS4_14ComposedLayoutINS4_7SwizzleILi3ELi4ELi3EEENS4_18smem_ptr_flag_bitsILi16EEENSU_INS5_IJNSA_ILi8EEESH_EEENS5_IJSH_SC_EEEEEEEvNS4_8identityENS4_23SM90_TMA_LOAD_MULTICASTES1B_vS1C_EENS_8epilogue10collective6detail29Sm90TmaWarpSpecializedAdapterINS1G_15DefaultEpilogueISJ_SK_SK_NS1F_6thread17LinearCombinationISJ_Li1EffLNS1K_9ScaleType4KindE0ELNS_15FloatRoundStyleE2ESJ_EENS1_15EpilogueDefaultEEEEEvvEEEEvNT_6ParamsE)
        /*0008*/ 	.word	0x000000a8


	//----- nvinfo : EIATTR_FRAME_SIZE
	.align		4
.L_15:
        /*000c*/ 	.byte	0x04, 0x11
        /*000e*/ 	.short	(.L_17 - .L_16)
	.align		4
.L_16:
        /*0010*/ 	.word	index@(_ZN7cutlass13device_kernelINS_4gemm6kernel13GemmUniversalIN4cute5tupleIJiiiiEEENS1_10collective13CollectiveMmaINS1_34MainloopSm90TmaGmmaWarpSpecializedILi5ENS5_IJNS4_1CILi2EEENSA_ILi1EEESC_EEENS1_35KernelTmaWarpSpecializedCooperativeEEENS5_IJNSA_ILi256EEENSA_ILi64EEESH_EEENS_6half_tENS5_IJlSC_lEEESJ_SK_NS4_8TiledMMAINS4_8MMA_AtomIJNS4_4SM904GMMA25MMA_64x64x16_F32F16F16_SSILNSO_5MajorE0ELSQ_0ELNSO_7ScaleInE1ELSR_1EEEEEENS4_6LayoutISD_NS5_IJSC_NSA_ILi0EEESV_EEEEENS5_IJNS4_10UnderscoreESY_SY_EEEEENS4_13SM90_TMA_LOADENS4_14ComposedLayoutINS4_7SwizzleILi3ELi4ELi3EEENS4_18smem_ptr_flag_bitsILi16EEENSU_INS5_IJNSA_ILi8EEESH_EEENS5_IJSH_SC_EEEEEEEvNS4_8identityENS4_23SM90_TMA_LOAD_MULTICASTES1B_vS1C_EENS_8epilogue10collective6detail29Sm90TmaWarpSpecializedAdapterINS1G_15DefaultEpilogueISJ_SK_SK_NS1F_6thread17LinearCombinationISJ_Li1EffLNS1K_9ScaleType4KindE0ELNS_15FloatRoundStyleE2ESJ_EENS1_15EpilogueDefaultEEEEEvvEEEEvNT_6ParamsE)
        /*0014*/ 	.word	0x00000000


	//----- nvinfo : EIATTR_MIN_STACK_SIZE
	.align		4
.L_17:
        /*0018*/ 	.byte	0x04, 0x12
        /*001a*/ 	.short	(.L_19 - .L_18)
	.align		4
.L_18:
        /*001c*/ 	.word	index@(_ZN7cutlass13device_kernelINS_4gemm6kernel13GemmUniversalIN4cute5tupleIJiiiiEEENS1_10collective13CollectiveMmaINS1_34MainloopSm90TmaGmmaWarpSpecializedILi5ENS5_IJNS4_1CILi2EEENSA_ILi1EEESC_EEENS1_35KernelTmaWarpSpecializedCooperativeEEENS5_IJNSA_ILi256EEENSA_ILi64EEESH_EEENS_6half_tENS5_IJlSC_lEEESJ_SK_NS4_8TiledMMAINS4_8MMA_AtomIJNS4_4SM904GMMA25MMA_64x64x16_F32F16F16_SSILNSO_5MajorE0ELSQ_0ELNSO_7ScaleInE1ELSR_1EEEEEENS4_6LayoutISD_NS5_IJSC_NSA_ILi0EEESV_EEEEENS5_IJNS4_10UnderscoreESY_SY_EEEEENS4_13SM90_TMA_LOADENS4_14ComposedLayoutINS4_7SwizzleILi3ELi4ELi3EEENS4_18smem_ptr_flag_bitsILi16EEENSU_INS5_IJNSA_ILi8EEESH_EEENS5_IJSH_SC_EEEEEEEvNS4_8identityENS4_23SM90_TMA_LOAD_MULTICASTES1B_vS1C_EENS_8epilogue10collective6detail29Sm90TmaWarpSpecializedAdapterINS1G_15DefaultEpilogueISJ_SK_SK_NS1F_6thread17LinearCombinationISJ_Li1EffLNS1K_9ScaleType4KindE0ELNS_15FloatRoundStyleE2ESJ_EENS1_15EpilogueDefaultEEEEEvvEEEEvNT_6ParamsE)
        /*0020*/ 	.word	0x00000000
.L_19:


//--------------------- .nv.compat                --------------------------
	.section	.nv.compat,"",@"SHT_CUDA_COMPAT_INFO"
	.align	4
        /*0000*/ 	.byte	0x02, 0x09, 0x01, 0x00, 0x02, 0x02, 0x04, 0x00, 0x02, 0x05, 0x05, 0x00, 0x03, 0x07, 0x01, 0x01
        /*0010*/ 	.byte	0x02, 0x03, 0x01, 0x00, 0x02, 0x06, 0x01, 0x00, 0x04, 0x0b, 0x08, 0x00, 0x00, 0x00, 0x00, 0x00
        /*0020*/ 	.byte	0x00, 0x00, 0x00, 0x00


//--------------------- .nv.info._ZN7cutlass13device_kernelINS_4gemm6kernel13GemmUniversalIN4cute5tupleIJiiiiEEENS1_10collective13CollectiveMmaINS1_34MainloopSm90TmaGmmaWarpSpecializedILi5ENS5_IJNS4_1CILi2EEENSA_ILi1EEESC_EEENS1_35KernelTmaWarpSpecializedCooperativeEEENS5_IJNSA_ILi256EEENSA_ILi64EEESH_EEENS_6half_tENS5_IJlSC_lEEESJ_SK_NS4_8TiledMMAINS4_8MMA_AtomIJNS4_4SM904GMMA25MMA_64x64x16_F32F16F16_SSILNSO_5MajorE0ELSQ_0ELNSO_7ScaleInE1ELSR_1EEEEEENS4_6LayoutISD_NS5_IJSC_NSA_ILi0EEESV_EEEEENS5_IJNS4_10UnderscoreESY_SY_EEEEENS4_13SM90_TMA_LOADENS4_14ComposedLayoutINS4_7SwizzleILi3ELi4ELi3EEENS4_18smem_ptr_flag_bitsILi16EEENSU_INS5_IJNSA_ILi8EEESH_EEENS5_IJSH_SC_EEEEEEEvNS4_8identityENS4_23SM90_TMA_LOAD_MULTICASTES1B_vS1C_EENS_8epilogue10collective6detail29Sm90TmaWarpSpecializedAdapterINS1G_15DefaultEpilogueISJ_SK_SK_NS1F_6thread17LinearCombinationISJ_Li1EffLNS1K_9ScaleType4KindE0ELNS_15FloatRoundStyleE2ESJ_EENS1_15EpilogueDefaultEEEEEvvEEEEvNT_6ParamsE --------------------------
	.section	.nv.info._ZN7cutlass13device_kernelINS_4gemm6kernel13GemmUniversalIN4cute5tupleIJiiiiEEENS1_10collective13CollectiveMmaINS1_34MainloopSm90TmaGmmaWarpSpecializedILi5ENS5_IJNS4_1CILi2EEENSA_ILi1EEESC_EEENS1_35KernelTmaWarpSpecializedCooperativeEEENS5_IJNSA_ILi256EEENSA_ILi64EEESH_EEENS_6half_tENS5_IJlSC_lEEESJ_SK_NS4_8TiledMMAINS4_8MMA_AtomIJNS4_4SM904GMMA25MMA_64x64x16_F32F16F16_SSILNSO_5MajorE0ELSQ_0ELNSO_7ScaleInE1ELSR_1EEEEEENS4_6LayoutISD_NS5_IJSC_NSA_ILi0EEESV_EEEEENS5_IJNS4_10UnderscoreESY_SY_EEEEENS4_13SM90_TMA_LOADENS4_14ComposedLayoutINS4_7SwizzleILi3ELi4ELi3EEENS4_18smem_ptr_flag_bitsILi16EEENSU_INS5_IJNSA_ILi8EEESH_EEENS5_IJSH_SC_EEEEEEEvNS4_8identityENS4_23SM90_TMA_LOAD_MULTICASTES1B_vS1C_EENS_8epilogue10collective6detail29Sm90TmaWarpSpecializedAdapterINS1G_15DefaultEpilogueISJ_SK_SK_NS1F_6thread17LinearCombinationISJ_Li1EffLNS1K_9ScaleType4KindE0ELNS_15FloatRoundStyleE2ESJ_EENS1_15EpilogueDefaultEEEEEvvEEEEvNT_6ParamsE,"",@"SHT_CUDA_INFO"
	.sectionflags	@""
	.align	4


	//----- nvinfo : EIATTR_CUDA_API_VERSION
	.align		4
        /*0000*/ 	.byte	0x04, 0x37
        /*0002*/ 	.short	(.L_21 - .L_20)
.L_20:
        /*0004*/ 	.word	0x00000082


	//----- nvinfo : EIATTR_KPARAM_INFO
	.align		4
.L_21:
        /*0008*/ 	.byte	0x04, 0x17
        /*000a*/ 	.short	(.L_23 - .L_22)
.L_22:
        /*000c*/ 	.word	0x00000000
        /*0010*/ 	.short	0x0000
        /*0012*/ 	.short	0x0070
        /*0014*/ 	.byte	0x00, 0xf0, 0x01, 0x10


	//----- nvinfo : EIATTR_SPARSE_MMA_MASK
	.align		4
.L_23:
        /*0018*/ 	.byte	0x03, 0x50
        /*001a*/ 	.short	0x0000


	//----- nvinfo : EIATTR_MAXREG_COUNT
	.align		4
        /*001c*/ 	.byte	0x03, 0x1b
        /*001e*/ 	.short	0x00a8


	//----- nvinfo : EIATTR_NUM_BARRIERS
	.align		4
        /*0020*/ 	.byte	0x02, 0x4c
        /*0022*/ 	.byte	0x01
	.zero		1


	//----- nvinfo : EIATTR_EXTERNS
	.align		4
        /*0024*/ 	.byte	0x04, 0x0f
        /*0026*/ 	.short	(.L_25 - .L_24)


	//   ....[0]....
	.align		4
.L_24:
        /*0028*/ 	.word	index@(__assertfail)


	//----- nvinfo : EIATTR_MERCURY_ISA_VERSION
	.align		4
.L_25:
        /*002c*/ 	.byte	0x03, 0x5f
        /*002e*/ 	.short	0x0101


	//----- nvinfo : EIATTR_INT_WARP_WIDE_INSTR_OFFSETS
	.align		4
        /*0030*/ 	.byte	0x04, 0x31
        /*0032*/ 	.short	(.L_27 - .L_26)


	//   ....[0]....
.L_26:
        /*0034*/ 	.word	0x000004a0


	//   ....[1]....
        /*0038*/ 	.word	0x000004d0


	//   ....[2]....
        /*003c*/ 	.word	0x00000690


	//----- nvinfo : EIATTR_COOP_GROUP_MASK_REGIDS
	.align		4
.L_27:
        /*0040*/ 	.byte	0x04, 0x29
        /*0042*/ 	.short	(.L_29 - .L_28)


	//   ....[0]....
.L_28:
        /*0044*/ 	.word	0xffffffff


	//   ....[1]....
        /*0048*/ 	.word	0xffffffff


	//   ....[2]....
        /*004c*/ 	.word	0xffffffff


	//   ....[3]....
        /*0050*/ 	.word	0xffffffff


	//   ....[4]....
        /*0054*/ 	.word	0xffffffff


	//   ....[5]....
        /*0058*/ 	.word	0xffffffff


	//----- nvinfo : EIATTR_COOP_GROUP_INSTR_OFFSETS
	.align		4
.L_29:
        /*005c*/ 	.byte	0x04, 0x28
        /*005e*/ 	.short	(.L_31 - .L_30)


	//   ....[0]....
.L_30:
        /*0060*/ 	.word	0x00000060


	//   ....[1]....
        /*0064*/ 	.word	0x00000070


	//   ....[2]....
        /*0068*/ 	.word	0x00000130


	//   ....[3]....
        /*006c*/ 	.word	0x000002f0


	//   ....[4]....
        /*0070*/ 	.word	0x00000810


	//   ....[5]....
        /*0074*/ 	.word	0x00001260


	//----- nvinfo : EIATTR_REG_RECONFIG
	.align		4
.L_31:
        /*0078*/ 	.byte	0x01, 0x54
	.zero		2


	//----- nvinfo : EIATTR_SYSCALL_OFFSETS
	.align		4
        /*007c*/ 	.byte	0x04, 0x46
        /*007e*/ 	.short	(.L_33 - .L_32)


	//   ....[0]....
.L_32:
        /*0080*/ 	.word	0x00001420


	//----- nvinfo : EIATTR_MBARRIER_INSTR_OFFSETS
	.align		4
.L_33:
        /*0084*/ 	.byte	0x04, 0x39
        /*0086*/ 	.short	(.L_35 - .L_34)


	//   ....[0]....
.L_34:
        /*0088*/ 	.word	0x00000230
        /*008c*/ 	.word	0x000000ff
        /*0090*/ 	.word	0x00000000
        /*0094*/ 	.short	0x0100
        /*0096*/ 	.byte	0x08
	.zero		1


	//   ....[1]....
        /*0098*/ 	.word	0x00000240
        /*009c*/ 	.word	0x000000ff
        /*00a0*/ 	.word	0x00000028
        /*00a4*/ 	.short	0x0100
        /*00a6*/ 	.byte	0x08
	.zero		1


	//   ....[2]....
        /*00a8*/ 	.word	0x00000250
        /*00ac*/ 	.word	0x000000ff
        /*00b0*/ 	.word	0x00000008
        /*00b4*/ 	.short	0x0100
        /*00b6*/ 	.byte	0x08
	.zero		1


	//   ....[3]....
        /*00b8*/ 	.word	0x00000260
        /*00bc*/ 	.word	0x000000ff
        /*00c0*/ 	.word	0x00000030
        /*00c4*/ 	.short	0x0100
        /*00c6*/ 	.byte	0x08
	.zero		1


	//   ....[4]....
        /*00c8*/ 	.word	0x00000270
        /*00cc*/ 	.word	0x000000ff
        /*00d0*/ 	.word	0x00000010
        /*00d4*/ 	.short	0x0100
        /*00d6*/ 	.byte	0x08
	.zero		1


	//   ....[5]....
        /*00d8*/ 	.word	0x00000280
        /*00dc*/ 	.word	0x000000ff
        /*00e0*/ 	.word	0x00000038
        /*00e4*/ 	.short	0x0100
        /*00e6*/ 	.byte	0x08
	.zero		1


	//   ....[6]....
        /*00e8*/ 	.word	0x00000290
        /*00ec*/ 	.word	0x000000ff
        /*00f0*/ 	.word	0x00000018
        /*00f4*/ 	.short	0x0100
        /*00f6*/ 	.byte	0x08
	.zero		1


	//   ....[7]....
        /*00f8*/ 	.word	0x000002a0
        /*00fc*/ 	.word	0x000000ff
        /*0100*/ 	.word	0x00000040
        /*0104*/ 	.short	0x0100
        /*0106*/ 	.byte	0x08
	.zero		1


	//   ....[8]....
        /*0108*/ 	.word	0x000002b0
        /*010c*/ 	.word	0x000000ff
        /*0110*/ 	.word	0x00000020
        /*0114*/ 	.short	0x0100
        /*0116*/ 	.byte	0x08
	.zero		1


	//   ....[9]....
        /*0118*/ 	.word	0x000002c0
        /*011c*/ 	.word	0x000000ff
        /*0120*/ 	.word	0x00000048
        /*0124*/ 	.short	0x0100
        /*0126*/ 	.byte	0x08
	.zero		1


	//   ....[10]....
        /*0128*/ 	.word	0x00000710
        /*012c*/ 	.word	0x000000ff
        /*0130*/ 	.word	0x00000060
        /*0134*/ 	.short	0x0100
        /*0136*/ 	.byte	0x06
	.zero		1


	//   ....[11]....
        /*0138*/ 	.word	0x000007a0
        /*013c*/ 	.word	0x000000ff
        /*0140*/ 	.word	0x00000068
        /*0144*/ 	.short	0x0100
        /*0146*/ 	.byte	0x06
	.zero		1


	//   ....[12]....
        /*0148*/ 	.word	0x000014e0
        /*014c*/ 	.word	0x00000003
        /*0150*/ 	.word	0x00000000
        /*0154*/ 	.short	0x010a
        /*0156*/ 	.byte	0x3f
	.zero		1


	//   ....[13]....
        /*0158*/ 	.word	0x00001520
        /*015c*/ 	.word	0x00000003
        /*0160*/ 	.word	0x00000000
        /*0164*/ 	.short	0x010a
        /*0166*/ 	.byte	0x3f
	.zero		1


	//   ....[14]....
        /*0168*/ 	.word	0x00001a70
        /*016c*/ 	.word	0x00000005
        /*0170*/ 	.word	0x00000000
        /*0174*/ 	.short	0x010a
        /*0176*/ 	.byte	0x3f
	.zero		1


	//   ....[15]....
        /*0178*/ 	.word	0x00001ab0
        /*017c*/ 	.word	0x00000005
        /*0180*/ 	.word	0x00000000
        /*0184*/ 	.short	0x010a
        /*0186*/ 	.byte	0x3f
	.zero		1


	//   ....[16]....
        /*0188*/ 	.word	0x00001e90
        /*018c*/ 	.word	0x00000005
        /*0190*/ 	.word	0x00000000
        /*0194*/ 	.short	0x0101
        /*0196*/ 	.byte	0x3f
	.zero		1


	//   ....[17]....
        /*0198*/ 	.word	0x000020b0
        /*019c*/ 	.word	0x00000003
        /*01a0*/ 	.word	0x00000000
        /*01a4*/ 	.short	0x0101
        /*01a6*/ 	.byte	0x3f
	.zero		1


	//   ....[18]....
        /*01a8*/ 	.word	0x00008110
        /*01ac*/ 	.word	0x00000017
        /*01b0*/ 	.word	0x00000028
        /*01b4*/ 	.short	0x010a
        /*01b6*/ 	.byte	0x3f
	.zero		1


	//   ....[19]....
        /*01b8*/ 	.word	0x00008480
        /*01bc*/ 	.word	0x00000003
        /*01c0*/ 	.word	0x00000068
        /*01c4*/ 	.short	0x0101
        /*01c6*/ 	.byte	0x3f
	.zero		1


	//   ....[20]....
        /*01c8*/ 	.word	0x00008be0
        /*01cc*/ 	.word	0x00000007
        /*01d0*/ 	.word	0x00000000
        /*01d4*/ 	.short	0x010a
        /*01d6*/ 	.byte	0x3f
	.zero		1


	//   ....[21]....
        /*01d8*/ 	.word	0x00008c60
        /*01dc*/ 	.word	0x00000008
        /*01e0*/ 	.word	0x00000000
        /*01e4*/ 	.short	0x010a
        /*01e6*/ 	.byte	0x3f
	.zero		1


	//   ....[22]....
        /*01e8*/ 	.word	0x00008cf0
        /*01ec*/ 	.word	0x00000009
        /*01f0*/ 	.word	0x00000000
        /*01f4*/ 	.short	0x010a
        /*01f6*/ 	.byte	0x3f
	.zero		1


	//   ....[23]....
        /*01f8*/ 	.word	0x00008d80
        /*01fc*/ 	.word	0x00000006
        /*0200*/ 	.word	0x00000000
        /*0204*/ 	.short	0x010a
        /*0206*/ 	.byte	0x3f
	.zero		1


	//   ....[24]....
        /*0208*/ 	.word	0x00008e10
        /*020c*/ 	.word	0x00000003
        /*0210*/ 	.word	0x00000000
        /*0214*/ 	.short	0x010a
        /*0216*/ 	.byte	0x3f
	.zero		1


	//   ....[25]....
        /*0218*/ 	.word	0x00008e70
        /*021c*/ 	.word	0x00000003
        /*0220*/ 	.word	0x00000000
        /*0224*/ 	.short	0x010a
        /*0226*/ 	.byte	0x3f
	.zero		1


	//   ....[26]....
        /*0228*/ 	.word	0x00008ec0
        /*022c*/ 	.word	0x00000005
        /*0230*/ 	.word	0x00000000
        /*0234*/ 	.short	0x010a
        /*0236*/ 	.byte	0x3f
	.zero		1


	//   ....[27]....
        /*0238*/ 	.word	0x00008f90
        /*023c*/ 	.word	0x00000017
        /*0240*/ 	.word	0x00000028
        /*0244*/ 	.short	0x010a
        /*0246*/ 	.byte	0x3f
	.zero		1


	//   ....[28]....
        /*0248*/ 	.word	0x00009060
        /*024c*/ 	.word	0x00000007
        /*0250*/ 	.word	0x00000000
        /*0254*/ 	.short	0x010a
        /*0256*/ 	.byte	0x3f
	.zero		1


	//   ....[29]....
        /*0258*/ 	.word	0x000090b0
        /*025c*/ 	.word	0x00000008
        /*0260*/ 	.word	0x00000000
        /*0264*/ 	.short	0x010a
        /*0266*/ 	.byte	0x3f
	.zero		1


	//   ....[30]....
        /*0268*/ 	.word	0x00009100
        /*026c*/ 	.word	0x00000009
        /*0270*/ 	.word	0x00000000
        /*0274*/ 	.short	0x010a
        /*0276*/ 	.byte	0x3f
	.zero		1


	//   ....[31]....
        /*0278*/ 	.word	0x00009150
        /*027c*/ 	.word	0x00000006
        /*0280*/ 	.word	0x00000000
        /*0284*/ 	.short	0x010a
        /*0286*/ 	.byte	0x3f
	.zero		1


	//----- nvinfo : EIATTR_NUM_MBARRIERS
	.align		4
.L_35:
        /*0288*/ 	.byte	0x03, 0x38
        /*028a*/ 	.short	0x000c


	//----- nvinfo : EIATTR_EXIT_INSTR_OFFSETS
	.align		4
        /*028c*/ 	.byte	0x04, 0x1c
        /*028e*/ 	.short	(.L_37 - .L_36)


	//   ....[0]....
.L_36:
        /*0290*/ 	.word	0x00000980


	//   ....[1]....
        /*0294*/ 	.word	0x00001190


	//   ....[2]....
        /*0298*/ 	.word	0x00007820


	//   ....[3]....
        /*029c*/ 	.word	0x00007d80


	//   ....[4]....
        /*02a0*/ 	.word	0x00008e60


	//----- nvinfo : EIATTR_MAX_THREADS
	.align		4
.L_37:
        /*02a4*/ 	.byte	0x04, 0x05
        /*02a6*/ 	.short	(.L_39 - .L_38)
.L_38:
        /*02a8*/ 	.word	0x00000180
        /*02ac*/ 	.word	0x00000001
        /*02b0*/ 	.word	0x00000001


	//----- nvinfo : EIATTR_CRS_STACK_SIZE
	.align		4
.L_39:
        /*02b4*/ 	.byte	0x04, 0x1e
        /*02b6*/ 	.short	(.L_41 - .L_40)
.L_40:
        /*02b8*/ 	.word	0x00000000


	//----- nvinfo : EIATTR_CBANK_PARAM_SIZE
	.align		4
.L_41:
        /*02bc*/ 	.byte	0x03, 0x19
        /*02be*/ 	.short	0x0470


	//----- nvinfo : EIATTR_PARAM_CBANK
	.align		4
        /*02c0*/ 	.byte	0x04, 0x0a
        /*02c2*/ 	.short	(.L_43 - .L_42)
	.align		4
.L_42:
        /*02c4*/ 	.word	index@(.nv.constant0._ZN7cutlass13device_kernelINS_4gemm6kernel13GemmUniversalIN4cute5tupleIJiiiiEEENS1_10collective13CollectiveMmaINS1_34MainloopSm90TmaGmmaWarpSpecializedILi5ENS5_IJNS4_1CILi2EEENSA_ILi1EEESC_EEENS1_35KernelTmaWarpSpecializedCooperativeEEENS5_IJNSA_ILi256EEENSA_ILi64EEESH_EEENS_6half_tENS5_IJlSC_lEEESJ_SK_NS4_8TiledMMAINS4_8MMA_AtomIJNS4_4SM904GMMA25MMA_64x64x16_F32F16F16_SSILNSO_5MajorE0ELSQ_0ELNSO_7ScaleInE1ELSR_1EEEEEENS4_6LayoutISD_NS5_IJSC_NSA_ILi0EEESV_EEEEENS5_IJNS4_10UnderscoreESY_SY_EEEEENS4_13SM90_TMA_LOADENS4_14ComposedLayoutINS4_7SwizzleILi3ELi4ELi3EEENS4_18smem_ptr_flag_bitsILi16EEENSU_INS5_IJNSA_ILi8EEESH_EEENS5_IJSH_SC_EEEEEEEvNS4_8identityENS4_23SM90_TMA_LOAD_MULTICASTES1B_vS1C_EENS_8epilogue10collective6detail29Sm90TmaWarpSpecializedAdapterINS1G_15DefaultEpilogueISJ_SK_SK_NS1F_6thread17LinearCombinationISJ_Li1EffLNS1K_9ScaleType4KindE0ELNS_15FloatRoundStyleE2ESJ_EENS1_15EpilogueDefaultEEEEEvvEEEEvNT_6ParamsE)
        /*02c8*/ 	.short	0x0210
        /*02ca*/ 	.short	0x0470


	//----- nvinfo : EIATTR_SW_WAR
	.align		4
.L_43:
        /*02cc*/ 	.byte	0x04, 0x36
        /*02ce*/ 	.short	(.L_45 - .L_44)
.L_44:
        /*02d0*/ 	.word	0x00000008
.L_45:


//--------------------- .nv.callgraph             --------------------------
	.section	.nv.callgraph,"",@"SHT_CUDA_CALLGRAPH"
	.align	4
	.sectionentsize	8
	.align		4
        /*0000*/ 	.word	0x00000000
	.align		4
        /*0004*/ 	.word	0xffffffff
	.align		4
        /*0008*/ 	.word	index@(_ZN7cutlass13device_kernelINS_4gemm6kernel13GemmUniversalIN4cute5tupleIJiiiiEEENS1_10collective13CollectiveMmaINS1_34MainloopSm90TmaGmmaWarpSpecializedILi5ENS5_IJNS4_1CILi2EEENSA_ILi1EEESC_EEENS1_35KernelTmaWarpSpecializedCooperativeEEENS5_IJNSA_ILi256EEENSA_ILi64EEESH_EEENS_6half_tENS5_IJlSC_lEEESJ_SK_NS4_8TiledMMAINS4_8MMA_AtomIJNS4_4SM904GMMA25MMA_64x64x16_F32F16F16_SSILNSO_5MajorE0ELSQ_0ELNSO_7ScaleInE1ELSR_1EEEEEENS4_6LayoutISD_NS5_IJSC_NSA_ILi0EEESV_EEEEENS5_IJNS4_10UnderscoreESY_SY_EEEEENS4_13SM90_TMA_LOADENS4_14ComposedLayoutINS4_7SwizzleILi3ELi4ELi3EEENS4_18smem_ptr_flag_bitsILi16EEENSU_INS5_IJNSA_ILi8EEESH_EEENS5_IJSH_SC_EEEEEEEvNS4_8identityENS4_23SM90_TMA_LOAD_MULTICASTES1B_vS1C_EENS_8epilogue10collective6detail29Sm90TmaWarpSpecializedAdapterINS1G_15DefaultEpilogueISJ_SK_SK_NS1F_6thread17LinearCombinationISJ_Li1EffLNS1K_9ScaleType4KindE0ELNS_15FloatRoundStyleE2ESJ_EENS1_15EpilogueDefaultEEEEEvvEEEEvNT_6ParamsE)
	.align		4
        /*000c*/ 	.word	index@(__assertfail)
	.align		4
        /*0010*/ 	.word	0x00000000
	.align		4
        /*0014*/ 	.word	0xfffffffe
	.align		4
        /*0018*/ 	.word	0x00000000
	.align		4
        /*001c*/ 	.word	0xfffffffd
	.align		4
        /*0020*/ 	.word	0x00000000
	.align		4
        /*0024*/ 	.word	0xfffffffc


//--------------------- .nv.constant4             --------------------------
	.section	.nv.constant4,"a",@progbits
	.align	8
	.align		8
.nv.constant4:
        /*0000*/ 	.dword	__assertfail
	.align		8
        /*0008*/ 	.dword	__unnamed_1
	.align		8
        /*0010*/ 	.dword	_ZN40_INTERNAL_27666d0e_4_k_cu_f6898fa7_181344cuda3std3__45__cpo5beginE
	.align		8
        /*0018*/ 	.dword	_ZN40_INTERNAL_27666d0e_4_k_cu_f6898fa7_181344cuda3std3__45__cpo3endE
	.align		8
        /*0020*/ 	.dword	_ZN40_INTERNAL_27666d0e_4_k_cu_f6898fa7_181344cuda3std3__45__cpo6cbeginE
	.align		8
        /*0028*/ 	.dword	_ZN40_INTERNAL_27666d0e_4_k_cu_f6898fa7_181344cuda3std3__45__cpo4cendE
	.align		8
        /*0030*/ 	.dword	_ZN40_INTERNAL_27666d0e_4_k_cu_f6898fa7_181344cuda3std3__442_GLOBAL__N__27666d0e_4_k_cu_f6898fa7_181346ignoreE
	.align		8
        /*0038*/ 	.dword	_ZN40_INTERNAL_27666d0e_4_k_cu_f6898fa7_181344cuda3std3__419piecewise_constructE
	.align		8
        /*0040*/ 	.dword	_ZN40_INTERNAL_27666d0e_4_k_cu_f6898fa7_181344cuda3std3__48in_placeE
	.align		8
        /*0048*/ 	.dword	_ZN40_INTERNAL_27666d0e_4_k_cu_f6898fa7_181344cuda3std6ranges3__45__cpo4swapE
	.align		8
        /*0050*/ 	.dword	_ZN40_INTERNAL_27666d0e_4_k_cu_f6898fa7_181344cuda3std6ranges3__45__cpo9iter_moveE
	.align		8
        /*0058*/ 	.dword	_ZN40_INTERNAL_27666d0e_4_k_cu_f6898fa7_181344cute7productE
	.align		8
        /*0060*/ 	.dword	_ZN40_INTERNAL_27666d0e_4_k_cu_f6898fa7_181344cute1_E
	.align		8
        /*0068*/ 	.dword	$str$22
	.align		8
        /*0070*/ 	.dword	$str$23


//--------------------- .text._ZN7cutlass13device_kernelINS_4gemm6kernel13GemmUniversalIN4cute5tupleIJiiiiEEENS1_10collective13CollectiveMmaINS1_34MainloopSm90TmaGmmaWarpSpecializedILi5ENS5_IJNS4_1CILi2EEENSA_ILi1EEESC_EEENS1_35KernelTmaWarpSpecializedCooperativeEEENS5_IJNSA_ILi256EEENSA_ILi64EEESH_EEENS_6half_tENS5_IJlSC_lEEESJ_SK_NS4_8TiledMMAINS4_8MMA_AtomIJNS4_4SM904GMMA25MMA_64x64x16_F32F16F16_SSILNSO_5MajorE0ELSQ_0ELNSO_7ScaleInE1ELSR_1EEEEEENS4_6LayoutISD_NS5_IJSC_NSA_ILi0EEESV_EEEEENS5_IJNS4_10UnderscoreESY_SY_EEEEENS4_13SM90_TMA_LOADENS4_14ComposedLayoutINS4_7SwizzleILi3ELi4ELi3EEENS4_18smem_ptr_flag_bitsILi16EEENSU_INS5_IJNSA_ILi8EEESH_EEENS5_IJSH_SC_EEEEEEEvNS4_8identityENS4_23SM90_TMA_LOAD_MULTICASTES1B_vS1C_EENS_8epilogue10collective6detail29Sm90TmaWarpSpecializedAdapterINS1G_15DefaultEpilogueISJ_SK_SK_NS1F_6thread17LinearCombinationISJ_Li1EffLNS1K_9ScaleType4KindE0ELNS_15FloatRoundStyleE2ESJ_EENS1_15EpilogueDefaultEEEEEvvEEEEvNT_6ParamsE --------------------------
	.section	.text._ZN7cutlass13device_kernelINS_4gemm6kernel13GemmUniversalIN4cute5tupleIJiiiiEEENS1_10collective13CollectiveMmaINS1_34MainloopSm90TmaGmmaWarpSpecializedILi5ENS5_IJNS4_1CILi2EEENSA_ILi1EEESC_EEENS1_35KernelTmaWarpSpecializedCooperativeEEENS5_IJNSA_ILi256EEENSA_ILi64EEESH_EEENS_6half_tENS5_IJlSC_lEEESJ_SK_NS4_8TiledMMAINS4_8MMA_AtomIJNS4_4SM904GMMA25MMA_64x64x16_F32F16F16_SSILNSO_5MajorE0ELSQ_0ELNSO_7ScaleInE1ELSR_1EEEEEENS4_6LayoutISD_NS5_IJSC_NSA_ILi0EEESV_EEEEENS5_IJNS4_10UnderscoreESY_SY_EEEEENS4_13SM90_TMA_LOADENS4_14ComposedLayoutINS4_7SwizzleILi3ELi4ELi3EEENS4_18smem_ptr_flag_bitsILi16EEENSU_INS5_IJNSA_ILi8EEESH_EEENS5_IJSH_SC_EEEEEEEvNS4_8identityENS4_23SM90_TMA_LOAD_MULTICASTES1B_vS1C_EENS_8epilogue10collective6detail29Sm90TmaWarpSpecializedAdapterINS1G_15DefaultEpilogueISJ_SK_SK_NS1F_6thread17LinearCombinationISJ_Li1EffLNS1K_9ScaleType4KindE0ELNS_15FloatRoundStyleE2ESJ_EENS1_15EpilogueDefaultEEEEEvvEEEEvNT_6ParamsE,"ax",@progbits
	.align	128
.text._ZN7cutlass13device_kernelINS_4gemm6kernel13GemmUniversalIN4cute5tupleIJiiiiEEENS1_10collective13CollectiveMmaINS1_34MainloopSm90TmaGmmaWarpSpecializedILi5ENS5_IJNS4_1CILi2EEENSA_ILi1EEESC_EEENS1_35KernelTmaWarpSpecializedCooperativeEEENS5_IJNSA_ILi256EEENSA_ILi64EEESH_EEENS_6half_tENS5_IJlSC_lEEESJ_SK_NS4_8TiledMMAINS4_8MMA_AtomIJNS4_4SM904GMMA25MMA_64x64x16_F32F16F16_SSILNSO_5MajorE0ELSQ_0ELNSO_7ScaleInE1ELSR_1EEEEEENS4_6LayoutISD_NS5_IJSC_NSA_ILi0EEESV_EEEEENS5_IJNS4_10UnderscoreESY_SY_EEEEENS4_13SM90_TMA_LOADENS4_14ComposedLayoutINS4_7SwizzleILi3ELi4ELi3EEENS4_18smem_ptr_flag_bitsILi16EEENSU_INS5_IJNSA_ILi8EEESH_EEENS5_IJSH_SC_EEEEEEEvNS4_8identityENS4_23SM90_TMA_LOAD_MULTICASTES1B_vS1C_EENS_8epilogue10collective6detail29Sm90TmaWarpSpecializedAdapterINS1G_15DefaultEpilogueISJ_SK_SK_NS1F_6thread17LinearCombinationISJ_Li1EffLNS1K_9ScaleType4KindE0ELNS_15FloatRoundStyleE2ESJ_EENS1_15EpilogueDefaultEEEEEvvEEEEvNT_6ParamsE:
        .type           _ZN7cutlass13device_kernelINS_4gemm6kernel13GemmUniversalIN4cute5tupleIJiiiiEEENS1_10collective13CollectiveMmaINS1_34MainloopSm90TmaGmmaWarpSpecializedILi5ENS5_IJNS4_1CILi2EEENSA_ILi1EEESC_EEENS1_35KernelTmaWarpSpecializedCooperativeEEENS5_IJNSA_ILi256EEENSA_ILi64EEESH_EEENS_6half_tENS5_IJlSC_lEEESJ_SK_NS4_8TiledMMAINS4_8MMA_AtomIJNS4_4SM904GMMA25MMA_64x64x16_F32F16F16_SSILNSO_5MajorE0ELSQ_0ELNSO_7ScaleInE1ELSR_1EEEEEENS4_6LayoutISD_NS5_IJSC_NSA_ILi0EEESV_EEEEENS5_IJNS4_10UnderscoreESY_SY_EEEEENS4_13SM90_TMA_LOADENS4_14ComposedLayoutINS4_7SwizzleILi3ELi4ELi3EEENS4_18smem_ptr_flag_bitsILi16EEENSU_INS5_IJNSA_ILi8EEESH_EEENS5_IJSH_SC_EEEEEEEvNS4_8identityENS4_23SM90_TMA_LOAD_MULTICASTES1B_vS1C_EENS_8epilogue10collective6detail29Sm90TmaWarpSpecializedAdapterINS1G_15DefaultEpilogueISJ_SK_SK_NS1F_6thread17LinearCombinationISJ_Li1EffLNS1K_9ScaleType4KindE0ELNS_15FloatRoundStyleE2ESJ_EENS1_15EpilogueDefaultEEEEEvvEEEEvNT_6ParamsE,@function
        .size           _ZN7cutlass13device_kernelINS_4gemm6kernel13GemmUniversalIN4cute5tupleIJiiiiEEENS1_10collective13CollectiveMmaINS1_34MainloopSm90TmaGmmaWarpSpecializedILi5ENS5_IJNS4_1CILi2EEENSA_ILi1EEESC_EEENS1_35KernelTmaWarpSpecializedCooperativeEEENS5_IJNSA_ILi256EEENSA_ILi64EEESH_EEENS_6half_tENS5_IJlSC_lEEESJ_SK_NS4_8TiledMMAINS4_8MMA_AtomIJNS4_4SM904GMMA25MMA_64x64x16_F32F16F16_SSILNSO_5MajorE0ELSQ_0ELNSO_7ScaleInE1ELSR_1EEEEEENS4_6LayoutISD_NS5_IJSC_NSA_ILi0EEESV_EEEEENS5_IJNS4_10UnderscoreESY_SY_EEEEENS4_13SM90_TMA_LOADENS4_14ComposedLayoutINS4_7SwizzleILi3ELi4ELi3EEENS4_18smem_ptr_flag_bitsILi16EEENSU_INS5_IJNSA_ILi8EEESH_EEENS5_IJSH_SC_EEEEEEEvNS4_8identityENS4_23SM90_TMA_LOAD_MULTICASTES1B_vS1C_EENS_8epilogue10collective6detail29Sm90TmaWarpSpecializedAdapterINS1G_15DefaultEpilogueISJ_SK_SK_NS1F_6thread17LinearCombinationISJ_Li1EffLNS1K_9ScaleType4KindE0ELNS_15FloatRoundStyleE2ESJ_EENS1_15EpilogueDefaultEEEEEvvEEEEvNT_6ParamsE,(.L_x_199 - _ZN7cutlass13device_kernelINS_4gemm6kernel13GemmUniversalIN4cute5tupleIJiiiiEEENS1_10collective13CollectiveMmaINS1_34MainloopSm90TmaGmmaWarpSpecializedILi5ENS5_IJNS4_1CILi2EEENSA_ILi1EEESC_EEENS1_35KernelTmaWarpSpecializedCooperativeEEENS5_IJNSA_ILi256EEENSA_ILi64EEESH_EEENS_6half_tENS5_IJlSC_lEEESJ_SK_NS4_8TiledMMAINS4_8MMA_AtomIJNS4_4SM904GMMA25MMA_64x64x16_F32F16F16_SSILNSO_5MajorE0ELSQ_0ELNSO_7ScaleInE1ELSR_1EEEEEENS4_6LayoutISD_NS5_IJSC_NSA_ILi0EEESV_EEEEENS5_IJNS4_10UnderscoreESY_SY_EEEEENS4_13SM90_TMA_LOADENS4_14ComposedLayoutINS4_7SwizzleILi3ELi4ELi3EEENS4_18smem_ptr_flag_bitsILi16EEENSU_INS5_IJNSA_ILi8EEESH_EEENS5_IJSH_SC_EEEEEEEvNS4_8identityENS4_23SM90_TMA_LOAD_MULTICASTES1B_vS1C_EENS_8epilogue10collective6detail29Sm90TmaWarpSpecializedAdapterINS1G_15DefaultEpilogueISJ_SK_SK_NS1F_6thread17LinearCombinationISJ_Li1EffLNS1K_9ScaleType4KindE0ELNS_15FloatRoundStyleE2ESJ_EENS1_15EpilogueDefaultEEEEEvvEEEEvNT_6ParamsE)
        .other          _ZN7cutlass13device_kernelINS_4gemm6kernel13GemmUniversalIN4cute5tupleIJiiiiEEENS1_10collective13CollectiveMmaINS1_34MainloopSm90TmaGmmaWarpSpecializedILi5ENS5_IJNS4_1CILi2EEENSA_ILi1EEESC_EEENS1_35KernelTmaWarpSpecializedCooperativeEEENS5_IJNSA_ILi256EEENSA_ILi64EEESH_EEENS_6half_tENS5_IJlSC_lEEESJ_SK_NS4_8TiledMMAINS4_8MMA_AtomIJNS4_4SM904GMMA25MMA_64x64x16_F32F16F16_SSILNSO_5MajorE0ELSQ_0ELNSO_7ScaleInE1ELSR_1EEEEEENS4_6LayoutISD_NS5_IJSC_NSA_ILi0EEESV_EEEEENS5_IJNS4_10UnderscoreESY_SY_EEEEENS4_13SM90_TMA_LOADENS4_14ComposedLayoutINS4_7SwizzleILi3ELi4ELi3EEENS4_18smem_ptr_flag_bitsILi16EEENSU_INS5_IJNSA_ILi8EEESH_EEENS5_IJSH_SC_EEEEEEEvNS4_8identityENS4_23SM90_TMA_LOAD_MULTICASTES1B_vS1C_EENS_8epilogue10collective6detail29Sm90TmaWarpSpecializedAdapterINS1G_15DefaultEpilogueISJ_SK_SK_NS1F_6thread17LinearCombinationISJ_Li1EffLNS1K_9ScaleType4KindE0ELNS_15FloatRoundStyleE2ESJ_EENS1_15EpilogueDefaultEEEEEvvEEEEvNT_6ParamsE,@"STO_CUDA_ENTRY STV_DEFAULT"
_ZN7cutlass13device_kernelINS_4gemm6kernel13GemmUniversalIN4cute5tupleIJiiiiEEENS1_10collective13CollectiveMmaINS1_34MainloopSm90TmaGmmaWarpSpecializedILi5ENS5_IJNS4_1CILi2EEENSA_ILi1EEESC_EEENS1_35KernelTmaWarpSpecializedCooperativeEEENS5_IJNSA_ILi256EEENSA_ILi64EEESH_EEENS_6half_tENS5_IJlSC_lEEESJ_SK_NS4_8TiledMMAINS4_8MMA_AtomIJNS4_4SM904GMMA25MMA_64x64x16_F32F16F16_SSILNSO_5MajorE0ELSQ_0ELNSO_7ScaleInE1ELSR_1EEEEEENS4_6LayoutISD_NS5_IJSC_NSA_ILi0EEESV_EEEEENS5_IJNS4_10UnderscoreESY_SY_EEEEENS4_13SM90_TMA_LOADENS4_14ComposedLayoutINS4_7SwizzleILi3ELi4ELi3EEENS4_18smem_ptr_flag_bitsILi16EEENSU_INS5_IJNSA_ILi8EEESH_EEENS5_IJSH_SC_EEEEEEEvNS4_8identityENS4_23SM90_TMA_LOAD_MULTICASTES1B_vS1C_EENS_8epilogue10collective6detail29Sm90TmaWarpSpecializedAdapterINS1G_15DefaultEpilogueISJ_SK_SK_NS1F_6thread17LinearCombinationISJ_Li1EffLNS1K_9ScaleType4KindE0ELNS_15FloatRoundStyleE2ESJ_EENS1_15EpilogueDefaultEEEEEvvEEEEvNT_6ParamsE:
[----:B------:R-:W0:Y:S01]  /*0000*/  LDC R1, c[0x0][0x28] ;  /* 0x00000a00ff017b82 */ /* 0x000e220000000800 */
[----:B------:R-:W1:Y:S01]  /*0010*/  S2R R18, SR_TID.X ;  /* 0x0000000000127919 */ /* 0x000e620000002100 */
[----:B------:R-:W-:Y:S01]  /*0020*/  ELECT P0, URZ, PT ;  /* 0x00000000003f782f */ /* 0x000fe20003800000 */
[----:B------:R-:W-:Y:S01]  /*0030*/  BSSY B0, `(.L_x_0) ;  /* 0x000000f000007945 */ /* 0x000fe20003800000 */
[--C-:B-1----:R-:W-:Y:S02]  /*0040*/  SHF.R.U32.HI R0, RZ, 0x5, R18.reuse ;  /* 0x00000005ff007819 */ /* 0x102fe40000011612 */
[----:B------:R-:W-:-:S03]  /*0050*/  SHF.R.U32.HI R3, RZ, 0x7, R18 ;  /* 0x00000007ff037819 */ /* 0x000fc60000011612 */
[----:B------:R-:W1:Y:S04]  /*0060*/  SHFL.IDX PT, R2, R0, RZ, 0x1f ;  /* 0x00001fff00027589 */ /* 0x000e6800000e0000 */
[----:B------:R2:W3:Y:S01]  /*0070*/  SHFL.IDX PT, R5, R3, RZ, 0x1f ;  /* 0x00001fff03057589 */ /* 0x0004e200000e0000 */
[----:B-1----:R-:W-:-:S13]  /*0080*/  ISETP.NE.OR P0, PT, R2, RZ, !P0 ;  /* 0x000000ff0200720c */ /* 0x002fda0004705670 */
[----:B0-23--:R-:W-:Y:S05]  /*0090*/  @P0 BRA `(.L_x_1) ;  /* 0x0000000000200947 */ /* 0x00dfea0003800000 */
[----:B------:R-:W-:Y:S02]  /*00a0*/  ULDC.64 UR4, c[0x0][0x198] ;  /* 0x0000660000047ab9 */ /* 0x000fe40000000a00 */
[----:B------:R-:W-:Y:S02]  /*00b0*/  UIADD3 UR6, UP0, UR4, 0xf0, URZ ;  /* 0x000000f004067890 */ /* 0x000fe4000ff1e03f */
[----:B------:R-:W-:Y:S02]  /*00c0*/  UIADD3 UR4, UP1, UR4, 0x1f0, URZ ;  /* 0x000001f004047890 */ /* 0x000fe4000ff3e03f */
[----:B------:R-:W-:Y:S02]  /*00d0*/  UIADD3.X UR7, URZ, UR5, URZ, UP0, !UPT ;  /* 0x000000053f077290 */ /* 0x000fe400087fe43f */
[----:B------:R-:W-:-:S07]  /*00e0*/  UIADD3.X UR5, URZ, UR5, URZ, UP1, !UPT ;  /* 0x000000053f057290 */ /* 0x000fce0008ffe43f */
[----:B------:R0:W-:Y:S02]  /*00f0*/  UTMACCTL.PF [UR6] ;  /* 0x00000000060079b9 */ /* 0x0001e40008040000 */
[----:B------:R0:W-:Y:S02]  /*0100*/  UTMACCTL.PF [UR4] ;  /* 0x00000000040079b9 */ /* 0x0001e40008040000 */
[----:B0-----:R-:W-:Y:S01]  /*0110*/  NOP ;  /* 0x0000000000007918 */ /* 0x001fe20000000000 */
.L_x_1:
[----:B------:R-:W-:Y:S05]  /*0120*/  BSYNC B0 ;  /* 0x0000000000007941 */ /* 0x000fea0003800000 */
.L_x_0:
[----:B------:R-:W0:Y:S02]  /*0130*/  SHFL.IDX PT, R3, R0, RZ, 0x1f ;  /* 0x00001fff00037589 */ /* 0x000e2400000e0000 */
[----:B0-----:R-:W-:-:S13]  /*0140*/  ISETP.NE.AND P0, PT, R3, RZ, PT ;  /* 0x000000ff0300720c */ /* 0x001fda0003f05270 */
[----:B------:R-:W-:Y:S05]  /*0150*/  @P0 BRA `(.L_x_2) ;  /* 0x0000000000600947 */ /* 0x000fea0003800000 */
[----:B------:R-:W0:Y:S01]  /*0160*/  S2UR UR8, SR_CgaCtaId ;  /* 0x00000000000879c3 */ /* 0x000e220000008800 */
[----:B------:R-:W-:Y:S01]  /*0170*/  UMOV UR4, 0x400 ;  /* 0x0000040000047882 */ /* 0x000fe20000000000 */
[----:B------:R-:W-:Y:S01]  /*0180*/  UMOV UR5, 0x1 ;  /* 0x0000000100057882 */ /* 0x000fe20000000000 */
[----:B------:R-:W-:Y:S01]  /*0190*/  UMOV UR6, 0x4 ;  /* 0x0000000400067882 */ /* 0x000fe20000000000 */
[----:B------:R-:W-:Y:S01]  /*01a0*/  ELECT P0, URZ, PT ;  /* 0x00000000003f782f */ /* 0x000fe20003800000 */
[----:B------:R-:W-:-:S04]  /*01b0*/  UIADD3 UR6, -UR6, 0x100000, URZ ;  /* 0x0010000006067890 */ /* 0x000fc8000fffe13f */
[----:B------:R-:W-:Y:S02]  /*01c0*/  USHF.L.U32 UR7, UR6, 0xb, URZ ;  /* 0x0000000b06077899 */ /* 0x000fe4000800063f */
[----:B------:R-:W-:Y:S02]  /*01d0*/  USHF.L.U32 UR6, UR6, 0x1, URZ ;  /* 0x0000000106067899 */ /* 0x000fe4000800063f */
[----:B0-----:R-:W-:Y:S02]  /*01e0*/  ULEA UR8, UR8, UR4, 0x18 ;  /* 0x0000000408087291 */ /* 0x001fe4000f8ec03f */
[----:B------:R-:W-:-:S04]  /*01f0*/  UIADD3 UR4, -UR5, 0x100000, URZ ;  /* 0x0010000005047890 */ /* 0x000fc8000fffe13f */
[----:B------:R-:W-:Y:S02]  /*0200*/  USHF.L.U32 UR5, UR4, 0xb, URZ ;  /* 0x0000000b04057899 */ /* 0x000fe4000800063f */
[----:B------:R-:W-:Y:S01]  /*0210*/  USHF.L.U32 UR4, UR4, 0x1, URZ ;  /* 0x0000000104047899 */ /* 0x000fe2000800063f */
[----:B------:R-:W0:Y:S11]  /*0220*/  FENCE.VIEW.ASYNC.S ;  /* 0x00000000000073c6 */ /* 0x000e360000000000 */
[----:B0-----:R0:W1:Y:S01]  /*0230*/  SYNCS.EXCH.64 URZ, [UR8], UR4 ;  /* 0x00000004083f75b2 */ /* 0x0010620008000100 */
[----:B------:R0:W2:Y:S01]  /*0240*/  SYNCS.EXCH.64 URZ, [UR8+0x28], UR6 ;  /* 0x00002806083f75b2 */ /* 0x0000a20008000100 */
[----:B------:R0:W3:Y:S01]  /*0250*/  SYNCS.EXCH.64 URZ, [UR8+0x8], UR4 ;  /* 0x00000804083f75b2 */ /* 0x0000e20008000100 */
[----:B------:R0:W4:Y:S01]  /*0260*/  SYNCS.EXCH.64 URZ, [UR8+0x30], UR6 ;  /* 0x00003006083f75b2 */ /* 0x0001220008000100 */
[----:B------:R0:W0:Y:S01]  /*0270*/  SYNCS.EXCH.64 URZ, [UR8+0x10], UR4 ;  /* 0x00001004083f75b2 */ /* 0x0000220008000100 */
[----:B------:R0:W0:Y:S01]  /*0280*/  SYNCS.EXCH.64 URZ, [UR8+0x38], UR6 ;  /* 0x00003806083f75b2 */ /* 0x0000220008000100 */
[----:B------:R0:W0:Y:S01]  /*0290*/  SYNCS.EXCH.64 URZ, [UR8+0x18], UR4 ;  /* 0x00001804083f75b2 */ /* 0x0000220008000100 */
[----:B------:R0:W0:Y:S01]  /*02a0*/  SYNCS.EXCH.64 URZ, [UR8+0x40], UR6 ;  /* 0x00004006083f75b2 */ /* 0x0000220008000100 */
[----:B------:R0:W0:Y:S01]  /*02b0*/  SYNCS.EXCH.64 URZ, [UR8+0x20], UR4 ;  /* 0x00002004083f75b2 */ /* 0x0000220008000100 */
[----:B------:R0:W0:Y:S01]  /*02c0*/  SYNCS.EXCH.64 URZ, [UR8+0x48], UR6 ;  /* 0x00004806083f75b2 */ /* 0x0000220008000100 */
[----:B------:R-:W-:Y:S01]  /*02d0*/  NOP ;  /* 0x0000000000007918 */ /* 0x000fe20000000000 */
.L_x_2:
[----:B------:R-:W-:Y:S01]  /*02e0*/  SHF.R.S32.HI R7, RZ, 0x1f, R18 ;  /* 0x0000001fff077819 */ /* 0x000fe20000011412 */
[----:B------:R-:W5:Y:S01]  /*02f0*/  SHFL.IDX PT, R0, R0, RZ, 0x1f ;  /* 0x00001fff00007589 */ /* 0x000f6200000e0000 */
[----:B0-----:R-:W0:Y:S01]  /*0300*/  S2UR UR8, SR_CTAID.X ;  /* 0x00000000000879c3 */ /* 0x001e220000002500 */
[----:B------:R-:W-:Y:S02]  /*0310*/  ELECT P0, URZ, PT ;  /* 0x00000000003f782f */ /* 0x000fe40003800000 */
[----:B------:R-:W-:Y:S01]  /*0320*/  LEA.HI R7, R7, R18, RZ, 0x7 ;  /* 0x0000001207077211 */ /* 0x000fe200078f38ff */
[----:B------:R-:W1:Y:S01]  /*0330*/  S2R R4, SR_CTAID.Y ;  /* 0x0000000000047919 */ /* 0x000e620000002600 */
[----:B------:R-:W-:Y:S01]  /*0340*/  SHF.R.S32.HI R8, RZ, 0x1f, R3 ;  /* 0x0000001fff087819 */ /* 0x000fe20000011403 */
[----:B------:R-:W-:Y:S01]  /*0350*/  ULDC UR4, c[0x0][0x150] ;  /* 0x0000540000047ab9 */ /* 0x000fe20000000800 */
[----:B------:R-:W-:Y:S01]  /*0360*/  LOP3.LUT R7, R7, 0xffffff80, RZ, 0xc0, !PT ;  /* 0xffffff8007077812 */ /* 0x000fe200078ec0ff */
[----:B------:R-:W-:Y:S01]  /*0370*/  NOP ;  /* 0x0000000000007918 */ /* 0x000fe20000000000 */
[----:B------:R-:W-:Y:S01]  /*0380*/  LEA.HI R8, R8, R3, RZ, 0x2 ;  /* 0x0000000308087211 */ /* 0x000fe200078f10ff */
[----:B------:R-:W2:Y:S01]  /*0390*/  LDC R10, c[0x0][0x144] ;  /* 0x00005100ff0a7b82 */ /* 0x000ea20000000800 */
[----:B------:R-:W-:Y:S01]  /*03a0*/  NOP ;  /* 0x0000000000007918 */ /* 0x000fe20000000000 */
[----:B------:R-:W-:Y:S01]  /*03b0*/  IMAD.IADD R6, R18, 0x1, -R7 ;  /* 0x0000000112067824 */ /* 0x000fe200078e0a07 */
[----:B------:R-:W-:Y:S01]  /*03c0*/  LOP3.LUT R8, R8, 0x3ffffffc, RZ, 0xc0, !PT ;  /* 0x3ffffffc08087812 */ /* 0x000fe200078ec0ff */
[----:B------:R-:W-:Y:S01]  /*03d0*/  IMAD.MOV.U32 R23, RZ, RZ, 0x1 ;  /* 0x00000001ff177424 */ /* 0x000fe200078e00ff */
[----:B------:R-:W-:-:S02]  /*03e0*/  ISETP.NE.AND P3, PT, R5, RZ, PT ;  /* 0x000000ff0500720c */ /* 0x000fc40003f65270 */
[----:B------:R-:W-:Y:S01]  /*03f0*/  SHF.R.S32.HI R7, RZ, 0x1f, R6 ;  /* 0x0000001fff077819 */ /* 0x000fe20000011406 */
[----:B------:R-:W-:Y:S01]  /*0400*/  IMAD.IADD R8, R3, 0x1, -R8 ;  /* 0x0000000103087824 */ /* 0x000fe200078e0a08 */
[----:B------:R-:W3:Y:S02]  /*0410*/  LDC R13, c[0x0][0x140] ;  /* 0x00005000ff0d7b82 */ /* 0x000ee40000000800 */
[----:B------:R-:W-:Y:S02]  /*0420*/  LEA.HI R7, R7, R6, RZ, 0x3 ;  /* 0x0000000607077211 */ /* 0x000fe400078f18ff */
[----:B-----5:R-:W-:Y:S02]  /*0430*/  ISETP.NE.OR P0, PT, R0, RZ, !P0 ;  /* 0x000000ff0000720c */ /* 0x020fe40004705670 */
[--C-:B------:R-:W-:Y:S02]  /*0440*/  SHF.R.S32.HI R0, RZ, 0x3, R7.reuse ;  /* 0x00000003ff007819 */ /* 0x100fe40000011407 */
[----:B------:R-:W-:-:S02]  /*0450*/  SHF.R.S32.HI R7, RZ, 0x1f, R7 ;  /* 0x0000001fff077819 */ /* 0x000fc40000011407 */
[----:B0-----:R-:W-:Y:S02]  /*0460*/  I2FP.F32.U32 R9, UR8 ;  /* 0x0000000800097c45 */ /* 0x001fe40008201000 */
[----:B------:R-:W-:-:S03]  /*0470*/  LEA.HI R7, R7, R0, RZ, 0x2 ;  /* 0x0000000007077211 */ /* 0x000fc600078f10ff */
[----:B------:R-:W-:Y:S01]  /*0480*/  FMUL R9, R9, UR4 ;  /* 0x0000000409097c20 */ /* 0x000fe20008400000 */
[----:B------:R-:W-:Y:S01]  /*0490*/  LOP3.LUT R7, R7, 0xfffffffc, RZ, 0xc0, !PT ;  /* 0xfffffffc07077812 */ /* 0x000fe200078ec0ff */
[----:B------:R-:W-:Y:S01]  /*04a0*/  VOTEU.ALL UP0, P0 ;  /* 0x00000000003f7886 */ /* 0x000fe20000000000 */
[----:B-1----:R-:W-:Y:S01]  /*04b0*/  I2FP.F32.U32 R3, R4 ;  /* 0x0000000400037245 */ /* 0x002fe20000201000 */
[----:B------:R-:W-:Y:S01]  /*04c0*/  ULDC UR4, c[0x0][0x154] ;  /* 0x0000550000047ab9 */ /* 0x000fe20000000800 */
[----:B------:R-:W-:Y:S01]  /*04d0*/  VOTEU.ALL UP1, P0 ;  /* 0x00000000003f7886 */ /* 0x000fe20000020000 */
[----:B------:R-:W0:Y:S01]  /*04e0*/  F2I.U32.TRUNC.NTZ R9, R9 ;  /* 0x0000000900097305 */ /* 0x000e22000020f000 */
[----:B------:R-:W-:Y:S01]  /*04f0*/  IMAD.IADD R7, R0, 0x1, -R7 ;  /* 0x0000000100077824 */ /* 0x000fe200078e0a07 */
[----:B------:R-:W1:Y:S01]  /*0500*/  @!UP0 S2UR UR7, SR_CgaCtaId ;  /* 0x00000000000789c3 */ /* 0x000e620000008800 */
[----:B------:R-:W-:Y:S01]  /*0510*/  FMUL R12, R3, UR4 ;  /* 0x00000004030c7c20 */ /* 0x000fe20008400000 */
[----:B------:R-:W-:Y:S01]  /*0520*/  UMOV UR4, 0x20 ;  /* 0x0000002000047882 */ /* 0x000fe20000000000 */
[----:B------:R-:W-:Y:S01]  /*0530*/  IMAD R8, R8, 0x4, R7 ;  /* 0x0000000408087824 */ /* 0x000fe200078e0207 */
[----:B------:R-:W-:Y:S01]  /*0540*/  @!UP0 UMOV UR6, 0x400 ;  /* 0x0000040000068882 */ /* 0x000fe20000000000 */
[----:B------:R-:W-:-:S04]  /*0550*/  @!UP0 UIADD3 UR4, -UR4, 0x100000, URZ ;  /* 0x0010000004048890 */ /* 0x000fc8000fffe13f */
[----:B------:R-:W-:Y:S02]  /*0560*/  @!UP0 USHF.L.U32 UR5, UR4, 0xb, URZ ;  /* 0x0000000b04058899 */ /* 0x000fe4000800063f */
[----:B------:R-:W-:Y:S01]  /*0570*/  @!UP0 USHF.L.U32 UR4, UR4, 0x1, URZ ;  /* 0x0000000104048899 */ /* 0x000fe2000800063f */
[----:B---3--:R-:W-:Y:S01]  /*0580*/  ISETP.EQ.U32.AND P2, PT, R13, 0x1, PT ;  /* 0x000000010d00780c */ /* 0x008fe20003f42070 */
[----:B------:R-:W3:Y:S01]  /*0590*/  F2I.U32.TRUNC.NTZ R12, R12 ;  /* 0x0000000c000c7305 */ /* 0x000ee2000020f000 */
[----:B------:R-:W-:Y:S01]  /*05a0*/  LEA.HI R0, R8, R8, RZ, 0x1 ;  /* 0x0000000808007211 */ /* 0x000fe200078f08ff */
[----:B------:R-:W5:Y:S03]  /*05b0*/  LDC R7, c[0x0][0x148] ;  /* 0x00005200ff077b82 */ /* 0x000f660000000800 */
[----:B------:R-:W-:Y:S01]  /*05c0*/  LOP3.LUT R11, R0, 0xfffffffe, RZ, 0xc0, !PT ;  /* 0xfffffffe000b7812 */ /* 0x000fe200078ec0ff */
[----:B0-----:R-:W-:Y:S01]  /*05d0*/  IMAD.MOV R15, RZ, RZ, -R9 ;  /* 0x000000ffff0f7224 */ /* 0x001fe200078e0a09 */
[----:B------:R-:W-:-:S03]  /*05e0*/  SHF.R.S32.HI R9, RZ, 0x1f, R2 ;  /* 0x0000001fff097819 */ /* 0x000fc60000011402 */
[----:B--2---:R-:W-:Y:S01]  /*05f0*/  IMAD R3, R10, R15, UR8 ;  /* 0x000000080a037e24 */ /* 0x004fe2000f8e020f */
[----:B------:R-:W-:Y:S01]  /*0600*/  LEA.HI R9, R9, R2, RZ, 0x2 ;  /* 0x0000000209097211 */ /* 0x000fe200078f10ff */
[C---:B------:R-:W-:Y:S02]  /*0610*/  IMAD.IADD R0, R8.reuse, 0x1, -R11 ;  /* 0x0000000108007824 */ /* 0x040fe400078e0a0b */
[----:B------:R-:W-:Y:S01]  /*0620*/  IMAD.SHL.U32 R11, R8, 0x4, RZ ;  /* 0x00000004080b7824 */ /* 0x000fe200078e00ff */
[----:B------:R-:W-:Y:S01]  /*0630*/  LOP3.LUT R9, R9, 0xfffffffc, RZ, 0xc0, !PT ;  /* 0xfffffffc09097812 */ /* 0x000fe200078ec0ff */
[----:B---3--:R-:W-:Y:S01]  /*0640*/  IMAD.MOV R24, RZ, RZ, -R12 ;  /* 0x000000ffff187224 */ /* 0x008fe200078e0a0c */
[----:B------:R-:W-:Y:S01]  /*0650*/  ISETP.NE.AND P4, PT, R0, R3, PT ;  /* 0x000000030000720c */ /* 0x000fe20003f85270 */
[----:B-1----:R-:W-:Y:S01]  /*0660*/  @!UP0 ULEA UR6, UR7, UR6, 0x18 ;  /* 0x0000000607068291 */ /* 0x002fe2000f8ec03f */
[----:B------:R-:W-:Y:S01]  /*0670*/  LOP3.LUT R22, R8, 0xc, R11, 0x78, !PT ;  /* 0x0000000c08167812 */ /* 0x000fe200078e780b */
[----:B------:R-:W-:Y:S01]  /*0680*/  IMAD.IADD R0, R2, 0x1, -R9 ;  /* 0x0000000102007824 */ /* 0x000fe200078e0a09 */
[----:B------:R-:W-:Y:S01]  /*0690*/  VOTEU.ALL UP0, P0 ;  /* 0x00000000003f7886 */ /* 0x000fe20000000000 */
[----:B------:R-:W-:Y:S01]  /*06a0*/  LOP3.LUT P0, RZ, R6, 0x7, RZ, 0xc0, !PT ;  /* 0x0000000706ff7812 */ /* 0x000fe2000780c0ff */
[----:B------:R-:W-:-:S02]  /*06b0*/  VIADD R6, R5, 0xffffffff ;  /* 0xffffffff05067836 */ /* 0x000fc40000000000 */
[----:B------:R-:W-:Y:S01]  /*06c0*/  ISETP.NE.AND P1, PT, R0, 0x3, PT ;  /* 0x000000030000780c */ /* 0x000fe20003f25270 */
[----:B-----5:R-:W-:Y:S01]  /*06d0*/  IMAD R9, R7, R24, R4 ;  /* 0x0000001807097224 */ /* 0x020fe200078e0204 */
[----:B------:R-:W-:Y:S02]  /*06e0*/  ISETP.LT.U32.AND P0, PT, R22, 0x2, !P0 ;  /* 0x000000021600780c */ /* 0x000fe40004701070 */
[----:B------:R-:W-:Y:S01]  /*06f0*/  ISETP.EQ.OR P1, PT, R0, RZ, !P1 ;  /* 0x000000ff0000720c */ /* 0x000fe20004f22670 */
[----:B------:R-:W0:Y:S02]  /*0700*/  FENCE.VIEW.ASYNC.S ;  /* 0x00000000000073c6 */ /* 0x000e240000000000 */
[----:B0-----:R0:W1:Y:S01]  /*0710*/  @!UP0 SYNCS.EXCH.64 URZ, [UR6+0x60], UR4 ;  /* 0x00006004063f85b2 */ /* 0x0010620008000100 */
[----:B------:R-:W-:Y:S02]  /*0720*/  @P4 LEA.HI R2, R22, R22, RZ, 0x1 ;  /* 0x0000001616024211 */ /* 0x000fe400078f08ff */
[----:B------:R-:W-:-:S02]  /*0730*/  ISETP.EQ.AND P1, PT, R5, RZ, P1 ;  /* 0x000000ff0500720c */ /* 0x000fc40000f22270 */
[----:B------:R-:W-:Y:S02]  /*0740*/  @P4 SHF.R.S32.HI R2, RZ, 0x1, R2 ;  /* 0x00000001ff024819 */ /* 0x000fe40000011402 */
[----:B------:R-:W-:Y:S02]  /*0750*/  ISETP.GE.U32.AND P6, PT, R6, 0x2, PT ;  /* 0x000000020600780c */ /* 0x000fe40003fc6070 */
[----:B------:R-:W-:Y:S02]  /*0760*/  @P4 ISETP.NE.AND P5, PT, R2, R9, PT ;  /* 0x000000090200420c */ /* 0x000fe40003fa5270 */
[----:B------:R-:W-:Y:S02]  /*0770*/  SEL R2, RZ, 0x1, !P0 ;  /* 0x00000001ff027807 */ /* 0x000fe40004000000 */
[----:B------:R-:W-:Y:S02]  /*0780*/  @P4 SEL R23, RZ, 0x1, P5 ;  /* 0x00000001ff174807 */ /* 0x000fe40002800000 */
[----:B------:R-:W-:Y:S01]  /*0790*/  SEL R19, RZ, 0x1, !P1 ;  /* 0x00000001ff137807 */ /* 0x000fe20004800000 */
[----:B------:R0:W2:Y:S01]  /*07a0*/  @!UP1 SYNCS.EXCH.64 URZ, [UR6+0x68], UR4 ;  /* 0x00006804063f95b2 */ /* 0x0000a20008000100 */
[----:B------:R-:W-:Y:S01]  /*07b0*/  LOP3.LUT R23, R23, R2, RZ, 0xc0, !PT ;  /* 0x0000000217177212 */ /* 0x000fe200078ec0ff */
[----:B------:R-:W-:Y:S01]  /*07c0*/  NOP ;  /* 0x0000000000007918 */ /* 0x000fe20000000000 */
[----:B------:R-:W-:Y:S01]  /*07d0*/  SEL R19, R19, 0x2, P6 ;  /* 0x0000000213137807 */ /* 0x000fe20003000000 */
[----:B------:R-:W-:Y:S06]  /*07e0*/  @!P2 BRA `(.L_x_3) ;  /* 0x000000000008a947 */ /* 0x000fec0003800000 */
[----:B-12-4-:R-:W-:Y:S01]  /*07f0*/  UCGABAR_ARV ;  /* 0x00000000000079c7 */ /* 0x016fe20008000000 */
[----:B------:R-:W-:Y:S05]  /*0800*/  BRA `(.L_x_4) ;  /* 0x0000000000047947 */ /* 0x000fea0003800000 */
.L_x_3:
[----:B-12-4-:R-:W-:Y:S01]  /*0810*/  NOP ;  /* 0x0000000000007918 */ /* 0x016fe20000000000 */
.L_x_4:
[----:B------:R-:W1:Y:S01]  /*0820*/  LDC R2, c[0x0][0x65c] ;  /* 0x00019700ff027b82 */ /* 0x000e620000000800 */
[----:B------:R-:W-:Y:S01]  /*0830*/  LOP3.LUT R5, R5, 0xfffff7ff, RZ, 0xc0, !PT ;  /* 0xfffff7ff05057812 */ /* 0x000fe200078ec0ff */
[----:B------:R-:W-:Y:S02]  /*0840*/  IMAD.U32 R8, RZ, RZ, UR8 ;  /* 0x00000008ff087e24 */ /* 0x000fe4000f8e00ff */
[----:B------:R-:W-:Y:S01]  /*0850*/  IMAD.MOV.U32 R9, RZ, RZ, RZ ;  /* 0x000000ffff097224 */ /* 0x000fe200078e00ff */
[----:B-1----:R-:W-:-:S13]  /*0860*/  ISETP.NE.AND P1, PT, R2, 0x1, PT ;  /* 0x000000010200780c */ /* 0x002fda0003f25270 */
[----:B------:R-:W1:Y:S01]  /*0870*/  @P1 LDC R17, c[0x0][0x10] ;  /* 0x00000400ff111b82 */ /* 0x000e620000000800 */
[----:B------:R-:W-:Y:S01]  /*0880*/  @P1 LOP3.LUT R5, R5, 0x800, RZ, 0xfc, !PT ;  /* 0x0000080005051812 */ /* 0x000fe200078efcff */
[----:B------:R-:W-:Y:S02]  /*0890*/  @P1 IMAD.MOV.U32 R5, RZ, RZ, RZ ;  /* 0x000000ffff051224 */ /* 0x000fe400078e00ff */
[----:B------:R-:W-:-:S04]  /*08a0*/  @P1 IMAD.MOV.U32 R13, RZ, RZ, RZ ;  /* 0x000000ffff0d1224 */ /* 0x000fc800078e00ff */
[----:B------:R-:W2:Y:S01]  /*08b0*/  @!P1 LDC R11, c[0x0][0xc] ;  /* 0x00000300ff0b9b82 */ /* 0x000ea20000000800 */
[----:B-1----:R-:W-:-:S04]  /*08c0*/  @P1 IMAD.WIDE.U32 R16, R17, UR8, R4 ;  /* 0x0000000811101c25 */ /* 0x002fc8000f8e0004 */
[----:B------:R-:W-:Y:S02]  /*08d0*/  @P1 IMAD.IADD R17, R17, 0x1, R13 ;  /* 0x0000000111111824 */ /* 0x000fe400078e020d */
[----:B--2---:R-:W-:-:S04]  /*08e0*/  @!P1 IMAD.WIDE.U32 R8, R4, R11, R8 ;  /* 0x0000000b04089225 */ /* 0x004fc800078e0008 */
[----:B------:R-:W-:Y:S02]  /*08f0*/  @!P1 IMAD.MOV.U32 R16, RZ, RZ, R8 ;  /* 0x000000ffff109224 */ /* 0x000fe400078e0008 */
[----:B------:R-:W-:Y:S01]  /*0900*/  @!P1 IMAD.MOV.U32 R17, RZ, RZ, R9 ;  /* 0x000000ffff119224 */ /* 0x000fe200078e0009 */
[----:B------:R-:W-:Y:S06]  /*0910*/  @!P2 BRA `(.L_x_5) ;  /* 0x00000000000ca947 */ /* 0x000fec0003800000 */
[----:B------:R-:W-:Y:S01]  /*0920*/  UCGABAR_WAIT ;  /* 0x0000000000007dc7 */ /* 0x000fe20008000000 */
[----:B------:R-:W-:Y:S01]  /*0930*/  CCTL.IVALL ;  /* 0x00000000ff00798f */ /* 0x000fe20002000000 */
[----:B------:R-:W-:Y:S05]  /*0940*/  BRA `(.L_x_6) ;  /* 0x0000000000047947 */ /* 0x000fea0003800000 */
.L_x_5:
[----:B------:R-:W-:Y:S06]  /*0950*/  BAR.SYNC.DEFER_BLOCKING 0x0 ;  /* 0x0000000000007b1d */ /* 0x000fec0000010000 */
.L_x_6:
[----:B------:R-:W-:Y:S05]  /*0960*/  @!P3 BRA `(.L_x_7) ;  /* 0x0000006c00b0b947 */ /* 0x000fea0003800000 */
[----:B------:R-:W-:-:S13]  /*0970*/  ISETP.GT.U32.AND P0, PT, R6, 0x1, PT ;  /* 0x000000010600780c */ /* 0x000fda0003f04070 */
[----:B0-----:R-:W-:Y:S05]  /*0980*/  @P0 EXIT ;  /* 0x000000000000094d */ /* 0x001fea0003800000 */
[----:B------:R-:W-:Y:S01]  /*0990*/  ULDC.64 UR4, c[0x0][0x650] ;  /* 0x0001940000047ab9 */ /* 0x000fe20000000a00 */
[----:B------:R-:W-:Y:S01]  /*09a0*/  PRMT R0, RZ, 0x7610, R0 ;  /* 0x00007610ff007816 */ /* 0x000fe20000000000 */
[----:B------:R-:W-:Y:S01]  /*09b0*/  IMAD.MOV.U32 R96, RZ, RZ, -0x1 ;  /* 0xffffffffff607424 */ /* 0x000fe200078e00ff */
[----:B------:R-:W-:Y:S01]  /*09c0*/  ISETP.GE.U32.AND P0, PT, R16, UR4, PT ;  /* 0x0000000410007c0c */ /* 0x000fe2000bf06070 */
[----:B------:R-:W-:Y:S02]  /*09d0*/  IMAD.MOV.U32 R92, RZ, RZ, -0x1 ;  /* 0xffffffffff5c7424 */ /* 0x000fe400078e00ff */
[----:B------:R-:W-:Y:S01]  /*09e0*/  IMAD.MOV.U32 R89, RZ, RZ, -0x1 ;  /* 0xffffffffff597424 */ /* 0x000fe200078e00ff */
[----:B------:R-:W-:-:S13]  /*09f0*/  ISETP.GE.U32.AND.EX P0, PT, R17, UR5, PT, P0 ;  /* 0x0000000511007c0c */ /* 0x000fda000bf06100 */
[----:B------:R-:W-:Y:S05]  /*0a00*/  @P0 BRA `(.L_x_8) ;  /* 0x0000000400280947 */ /* 0x000fea0003800000 */
[----:B------:R-:W0:Y:S01]  /*0a10*/  LDC.64 R20, c[0x0][0x628] ;  /* 0x00018a00ff147b82 */ /* 0x000e220000000a00 */
[----:B------:R-:W-:Y:S02]  /*0a20*/  IMAD.MOV.U32 R8, RZ, RZ, R16 ;  /* 0x000000ffff087224 */ /* 0x000fe400078e0010 */
[----:B------:R-:W-:-:S05]  /*0a30*/  IMAD.MOV.U32 R9, RZ, RZ, R17 ;  /* 0x000000ffff097224 */ /* 0x000fca00078e0011 */
[----:B------:R-:W1:Y:S08]  /*0a40*/  LDC R0, c[0x0][0x630] ;  /* 0x00018c00ff007b82 */ /* 0x000e700000000800 */
[----:B------:R-:W2:Y:S01]  /*0a50*/  LDC.64 R26, c[0x0][0x620] ;  /* 0x00018800ff1a7b82 */ /* 0x000ea20000000a00 */
[----:B0-----:R-:W-:-:S04]  /*0a60*/  ISETP.NE.U32.AND P0, PT, R20, RZ, PT ;  /* 0x000000ff1400720c */ /* 0x001fc80003f05070 */
[----:B------:R-:W-:-:S13]  /*0a70*/  ISETP.NE.AND.EX P0, PT, R21, RZ, PT, P0 ;  /* 0x000000ff1500720c */ /* 0x000fda0003f05300 */
[----:B-12---:R-:W-:Y:S05]  /*0a80*/  @!P0 BRA `(.L_x_9) ;  /* 0x0000000000288947 */ /* 0x006fea0003800000 */
[----:B------:R-:W0:Y:S02]  /*0a90*/  LDC R13, c[0x0][0x634] ;  /* 0x00018d00ff0d7b82 */ /* 0x000e240000000800 */
[----:B0-----:R-:W-:-:S05]  /*0aa0*/  IADD3 R13, P0, R16, R13, RZ ;  /* 0x0000000d100d7210 */ /* 0x001fca0007f1e0ff */
[----:B------:R-:W-:-:S04]  /*0ab0*/  IMAD.X R15, RZ, RZ, R17, P0 ;  /* 0x000000ffff0f7224 */ /* 0x000fc800000e0611 */
[----:B------:R-:W-:-:S04]  /*0ac0*/  IMAD.WIDE.U32 R8, R15, R20, RZ ;  /* 0x000000140f087225 */ /* 0x000fc800078e00ff */
[----:B------:R-:W-:-:S04]  /*0ad0*/  IMAD.WIDE.U32 R10, P0, R13, R21, R8 ;  /* 0x000000150d0a7225 */ /* 0x000fc80007800008 */
[----:B------:R-:W-:-:S04]  /*0ae0*/  IMAD.WIDE.U32 R8, R13, R20, RZ ;  /* 0x000000140d087225 */ /* 0x000fc800078e00ff */
[----:B------:R-:W-:Y:S01]  /*0af0*/  IMAD.X R13, RZ, RZ, RZ, P0 ;  /* 0x000000ffff0d7224 */ /* 0x000fe200000e06ff */
[----:B------:R-:W-:Y:S01]  /*0b00*/  IADD3 RZ, P0, R9, R10, RZ ;  /* 0x0000000a09ff7210 */ /* 0x000fe20007f1e0ff */
[----:B------:R-:W-:-:S04]  /*0b10*/  IMAD.MOV.U32 R12, RZ, RZ, R11 ;  /* 0x000000ffff0c7224 */ /* 0x000fc800078e000b */
[----:B------:R-:W-:-:S08]  /*0b20*/  IMAD.WIDE.U32.X R8, R15, R21, R12, P0 ;  /* 0x000000150f087225 */ /* 0x000fd000000e040c */
.L_x_9:
[----:B------:R-:W0:Y:S01]  /*0b30*/  LDC.64 R20, c[0x0][0x640] ;  /* 0x00019000ff147b82 */ /* 0x000e220000000a00 */
[--C-:B------:R-:W-:Y:S01]  /*0b40*/  SHF.R.U64 R89, R8, R0, R9.reuse ;  /* 0x0000000008597219 */ /* 0x100fe20000001209 */
[----:B------:R-:W-:Y:S01]  /*0b50*/  IMAD R28, R7, R24, R4 ;  /* 0x00000018071c7224 */ /* 0x000fe200078e0204 */
[----:B------:R-:W-:Y:S01]  /*0b60*/  SHF.R.U32.HI R0, RZ, R0, R9 ;  /* 0x00000000ff007219 */ /* 0x000fe20000011609 */
[----:B------:R-:W-:Y:S01]  /*0b70*/  IMAD.MOV.U32 R25, RZ, RZ, 0x1 ;  /* 0x00000001ff197424 */ /* 0x000fe200078e00ff */
[----:B------:R-:W-:-:S03]  /*0b80*/  IADD3 R5, P0, RZ, -R89, RZ ;  /* 0x80000059ff057210 */ /* 0x000fc60007f1e0ff */
[----:B------:R-:W1:Y:S02]  /*0b90*/  LDC R6, c[0x0][0x618] ;  /* 0x00018600ff067b82 */ /* 0x000e640000000800 */
[----:B------:R-:W-:-:S04]  /*0ba0*/  IMAD.X R9, RZ, RZ, ~R0, P0 ;  /* 0x000000ffff097224 */ /* 0x000fc800000e0e00 */
[-C--:B------:R-:W-:Y:S02]  /*0bb0*/  IMAD R0, R9, R26.reuse, RZ ;  /* 0x0000001a09007224 */ /* 0x080fe400078e02ff */
[----:B------:R-:W2:Y:S01]  /*0bc0*/  LDC R11, c[0x0][0x608] ;  /* 0x00018200ff0b7b82 */ /* 0x000ea20000000800 */
[----:B------:R-:W-:-:S04]  /*0bd0*/  IMAD.WIDE.U32 R8, R5, R26, R16 ;  /* 0x0000001a05087225 */ /* 0x000fc800078e0010 */
[----:B------:R-:W-:-:S03]  /*0be0*/  IMAD R5, R5, R27, R0 ;  /* 0x0000001b05057224 */ /* 0x000fc600078e0200 */
[----:B------:R-:W3:Y:S01]  /*0bf0*/  LDC R12, c[0x0][0x658] ;  /* 0x00019600ff0c7b82 */ /* 0x000ee20000000800 */
[----:B0-----:R-:W-:Y:S01]  /*0c00*/  ISETP.NE.U32.AND P0, PT, R20, RZ, PT ;  /* 0x000000ff1400720c */ /* 0x001fe20003f05070 */
[----:B------:R-:W-:Y:S02]  /*0c10*/  IMAD.IADD R5, R9, 0x1, R5 ;  /* 0x0000000109057824 */ /* 0x000fe400078e0205 */
[----:B------:R-:W-:Y:S01]  /*0c20*/  IMAD.MOV.U32 R9, RZ, RZ, -0x1 ;  /* 0xffffffffff097424 */ /* 0x000fe200078e00ff */
[----:B------:R-:W-:-:S03]  /*0c30*/  ISETP.NE.AND.EX P0, PT, R21, RZ, PT, P0 ;  /* 0x000000ff1500720c */ /* 0x000fc60003f05300 */
[----:B------:R-:W0:Y:S01]  /*0c40*/  LDC R15, c[0x0][0x600] ;  /* 0x00018000ff0f7b82 */ /* 0x000e220000000800 */
[-CC-:B-1----:R-:W-:Y:S02]  /*0c50*/  SHF.R.U64 R13, R8, R6.reuse, R5.reuse ;  /* 0x00000006080d7219 */ /* 0x182fe40000001205 */
[----:B------:R-:W-:-:S05]  /*0c60*/  SHF.R.U32.HI R0, RZ, R6, R5 ;  /* 0x00000006ff007219 */ /* 0x000fca0000011605 */
[----:B------:R-:W1:Y:S01]  /*0c70*/  LDC R14, c[0x0][0x648] ;  /* 0x00019200ff0e7b82 */ /* 0x000e620000000800 */
[-CC-:B--2---:R-:W-:Y:S02]  /*0c80*/  SHF.R.U64 R29, R13, R11.reuse, R0.reuse ;  /* 0x0000000b0d1d7219 */ /* 0x184fe40000001200 */
[----:B------:R-:W-:-:S05]  /*0c90*/  SHF.R.U32.HI R5, RZ, R11, R0 ;  /* 0x0000000bff057219 */ /* 0x000fca0000011600 */
[----:B------:R-:W2:Y:S01]  /*0ca0*/  LDC R26, c[0x0][0x638] ;  /* 0x00018e00ff1a7b82 */ /* 0x000ea20000000800 */
[-CC-:B---3--:R-:W-:Y:S02]  /*0cb0*/  SHF.R.U64 R24, R29, R12.reuse, R5.reuse ;  /* 0x0000000c1d187219 */ /* 0x188fe40000001205 */
[-C--:B------:R-:W-:Y:S02]  /*0cc0*/  SHF.L.U32 R0, R9, R12.reuse, RZ ;  /* 0x0000000c09007219 */ /* 0x080fe400000006ff */
[----:B------:R-:W-:Y:S01]  /*0cd0*/  SHF.R.U32.HI R5, RZ, R12, R5 ;  /* 0x0000000cff057219 */ /* 0x000fe20000011605 */
[----:B------:R-:W-:Y:S01]  /*0ce0*/  IMAD.MOV.U32 R4, RZ, RZ, R24 ;  /* 0x000000ffff047224 */ /* 0x000fe200078e0018 */
[----:B------:R-:W-:Y:S01]  /*0cf0*/  LOP3.LUT R10, RZ, R0, RZ, 0x33, !PT ;  /* 0x00000000ff0a7212 */ /* 0x000fe200078e33ff */
[----:B------:R-:W3:Y:S01]  /*0d00*/  LDC R27, c[0x0][0x610] ;  /* 0x00018400ff1b7b82 */ /* 0x000ee20000000800 */
[----:B------:R-:W-:Y:S05]  /*0d10*/  @!P0 BRA `(.L_x_10) ;  /* 0x0000000000288947 */ /* 0x000fea0003800000 */
[----:B------:R-:W4:Y:S02]  /*0d20*/  LDC R9, c[0x0][0x64c] ;  /* 0x00019300ff097b82 */ /* 0x000f240000000800 */
[----:B----4-:R-:W-:-:S05]  /*0d30*/  IADD3 R9, P0, R24, R9, RZ ;  /* 0x0000000918097210 */ /* 0x010fca0007f1e0ff */
        /* <DEDUP_REMOVED lines=8> */
.L_x_10:
[----:B-1----:R-:W-:Y:S01]  /*0dc0*/  SHF.R.U64 R4, R4, R14, R5 ;  /* 0x0000000e04047219 */ /* 0x002fe20000001205 */
[----:B0-----:R-:W-:Y:S01]  /*0dd0*/  VIADD R6, R15, 0xffffffff ;  /* 0xffffffff0f067836 */ /* 0x001fe20000000000 */
[----:B------:R-:W-:Y:S02]  /*0de0*/  SHF.L.U32 R0, R25, R12, RZ ;  /* 0x0000000c19007219 */ /* 0x000fe400000006ff */
[----:B------:R-:W-:Y:S01]  /*0df0*/  LOP3.LUT R5, R29, R10, RZ, 0xc0, !PT ;  /* 0x0000000a1d057212 */ /* 0x000fe200078ec0ff */
[----:B------:R-:W-:Y:S01]  /*0e00*/  IMAD.MOV R7, RZ, RZ, -R4 ;  /* 0x000000ffff077224 */ /* 0x000fe200078e0a04 */
[----:B------:R-:W-:Y:S02]  /*0e10*/  SEL R3, R3, R28, !P1 ;  /* 0x0000001c03037207 */ /* 0x000fe40004800000 */
[----:B------:R-:W-:Y:S01]  /*0e20*/  LOP3.LUT R6, R13, R6, RZ, 0xc0, !PT ;  /* 0x000000060d067212 */ /* 0x000fe200078ec0ff */
[----:B------:R-:W-:Y:S02]  /*0e30*/  IMAD R4, R0, R4, R5 ;  /* 0x0000000400047224 */ /* 0x000fe400078e0205 */
[----:B--2---:R-:W-:-:S02]  /*0e40*/  IMAD R0, R7, R26, R24 ;  /* 0x0000001a07007224 */ /* 0x004fc400078e0218 */
[----:B---3--:R-:W-:Y:S02]  /*0e50*/  IMAD R3, R4, R27, R3 ;  /* 0x0000001b04037224 */ /* 0x008fe400078e0203 */
[----:B------:R-:W-:Y:S02]  /*0e60*/  IMAD R96, R0, R15, R6 ;  /* 0x0000000f00607224 */ /* 0x000fe400078e0206 */
[----:B------:R-:W-:-:S03]  /*0e70*/  IMAD.MOV.U32 R4, RZ, RZ, 0x1 ;  /* 0x00000001ff047424 */ /* 0x000fc600078e00ff */
[----:B------:R-:W-:Y:S02]  /*0e80*/  SEL R92, R96, R3, !P1 ;  /* 0x00000003605c7207 */ /* 0x000fe40004800000 */
[----:B------:R-:W-:Y:S02]  /*0e90*/  PRMT R0, R4, 0x7610, R0 ;  /* 0x0000761004007816 */ /* 0x000fe40000000000 */
[----:B------:R-:W-:-:S07]  /*0ea0*/  SEL R96, R3, R96, !P1 ;  /* 0x0000006003607207 */ /* 0x000fce0004800000 */
.L_x_8:
[----:B------:R-:W-:-:S08]  /*0eb0*/  NOP ;  /* 0x0000000000007918 */ /* 0x000fd00000000000 */
[----:B------:R-:W0:Y:S02]  /*0ec0*/  USETMAXREG.TRY_ALLOC.CTAPOOL UP0, 0xe8 ;  /* 0x000000e8000079c8 */ /* 0x000e240008000600 */
[----:B0-----:R-:W-:-:S13]  /*0ed0*/  PLOP3.LUT P0, PT, PT, PT, UP0, 0x80, 0x0 ;  /* 0x000000000000781c */ /* 0x001fda0003f0f008 */
[----:B------:R-:W-:Y:S05]  /*0ee0*/  @!P0 BRA `(.L_x_8) ;  /* 0xfffffffc00f08947 */ /* 0x000fea000383ffff */
[----:B------:R-:W-:Y:S01]  /*0ef0*/  ULDC.64 UR4, c[0x0][0x598] ;  /* 0x0001660000047ab9 */ /* 0x000fe20000000a00 */
[----:B------:R-:W-:Y:S01]  /*0f00*/  ULDC.64 UR36, c[0x0][0x208] ;  /* 0x0000820000247ab9 */ /* 0x000fe20000000a00 */
[----:B------:R-:W-:-:S04]  /*0f10*/  ISETP.NE.U32.AND P0, PT, RZ, UR4, PT ;  /* 0x00000004ff007c0c */ /* 0x000fc8000bf05070 */
[----:B------:R-:W-:-:S13]  /*0f20*/  ISETP.NE.AND.EX P0, PT, RZ, UR5, PT, P0 ;  /* 0x00000005ff007c0c */ /* 0x000fda000bf05300 */
[----:B------:R-:W-:Y:S05]  /*0f30*/  @!P0 BRA `(.L_x_11) ;  /* 0x00000000001c8947 */ /* 0x000fea0003800000 */
[----:B------:R-:W0:Y:S02]  /*0f40*/  LDC.64 R4, c[0x0][0x598] ;  /* 0x00016600ff047b82 */ /* 0x000e240000000a00 */
[----:B0-----:R-:W2:Y:S02]  /*0f50*/  LDG.E.64 R4, desc[UR36][R4.64] ;  /* 0x0000002404047981 */ /* 0x001ea4000c1e1b00 */
[----:B--2---:R-:W-:-:S04]  /*0f60*/  ISETP.NE.U32.AND P0, PT, R4, RZ, PT ;  /* 0x000000ff0400720c */ /* 0x004fc80003f05070 */
[----:B------:R-:W-:-:S13]  /*0f70*/  ISETP.NE.AND.EX P0, PT, R5, RZ, PT, P0 ;  /* 0x000000ff0500720c */ /* 0x000fda0003f05300 */
[----:B------:R-:W-:Y:S05]  /*0f80*/  @!P0 BRA `(.L_x_11) ;  /* 0x0000000000088947 */ /* 0x000fea0003800000 */
[----:B------:R0:W5:Y:S01]  /*0f90*/  LD.E R88, desc[UR36][R4.64] ;  /* 0x0000002404587980 */ /* 0x000162000c101900 */
[----:B------:R-:W-:Y:S05]  /*0fa0*/  BRA `(.L_x_12) ;  /* 0x0000000000247947 */ /* 0x000fea0003800000 */
.L_x_11:
[----:B------:R-:W-:Y:S02]  /*0fb0*/  ULDC.64 UR4, c[0x0][0x588] ;  /* 0x0001620000047ab9 */ /* 0x000fe40000000a00 */
[----:B------:R-:W-:-:S04]  /*0fc0*/  ISETP.NE.U32.AND P0, PT, RZ, UR4, PT ;  /* 0x00000004ff007c0c */ /* 0x000fc8000bf05070 */
[----:B------:R-:W-:-:S13]  /*0fd0*/  ISETP.NE.AND.EX P0, PT, RZ, UR5, PT, P0 ;  /* 0x00000005ff007c0c */ /* 0x000fda000bf05300 */
[----:B------:R-:W-:Y:S05]  /*0fe0*/  @!P0 BRA `(.L_x_13) ;  /* 0x00000000000c8947 */ /* 0x000fea0003800000 */
[----:B------:R-:W0:Y:S02]  /*0ff0*/  LDC.64 R4, c[0x0][0x588] ;  /* 0x00016200ff047b82 */ /* 0x000e240000000a00 */
[----:B0-----:R1:W5:Y:S01]  /*1000*/  LDG.E R88, desc[UR36][R4.64] ;  /* 0x0000002404587981 */ /* 0x001362000c1e1900 */
[----:B------:R-:W-:Y:S05]  /*1010*/  BRA `(.L_x_12) ;  /* 0x0000000000087947 */ /* 0x000fea0003800000 */
.L_x_13:
[----:B------:R-:W-:Y:S02]  /*1020*/  ULDC UR4, c[0x0][0x580] ;  /* 0x0001600000047ab9 */ /* 0x000fe40000000800 */
[----:B------:R-:W-:-:S07]  /*1030*/  IMAD.U32 R88, RZ, RZ, UR4 ;  /* 0x00000004ff587e24 */ /* 0x000fce000f8e00ff */
.L_x_12:
[----:B------:R-:W-:Y:S02]  /*1040*/  ULDC.64 UR4, c[0x0][0x5a0] ;  /* 0x0001680000047ab9 */ /* 0x000fe40000000a00 */
[----:B------:R-:W-:-:S04]  /*1050*/  ISETP.NE.U32.AND P0, PT, RZ, UR4, PT ;  /* 0x00000004ff007c0c */ /* 0x000fc8000bf05070 */
[----:B------:R-:W-:-:S13]  /*1060*/  ISETP.NE.AND.EX P0, PT, RZ, UR5, PT, P0 ;  /* 0x00000005ff007c0c */ /* 0x000fda000bf05300 */
[----:B------:R-:W-:Y:S05]  /*1070*/  @!P0 BRA `(.L_x_14) ;  /* 0x00000000001c8947 */ /* 0x000fea0003800000 */
[----:B01----:R-:W0:Y:S02]  /*1080*/  LDC.64 R4, c[0x0][0x5a0] ;  /* 0x00016800ff047b82 */ /* 0x003e240000000a00 */
[----:B0-----:R-:W2:Y:S02]  /*1090*/  LDG.E.64 R4, desc[UR36][R4.64] ;  /* 0x0000002404047981 */ /* 0x001ea4000c1e1b00 */
[----:B--2---:R-:W-:-:S04]  /*10a0*/  ISETP.NE.U32.AND P0, PT, R4, RZ, PT ;  /* 0x000000ff0400720c */ /* 0x004fc80003f05070 */
[----:B------:R-:W-:-:S13]  /*10b0*/  ISETP.NE.AND.EX P0, PT, R5, RZ, PT, P0 ;  /* 0x000000ff0500720c */ /* 0x000fda0003f05300 */
[----:B------:R-:W-:Y:S05]  /*10c0*/  @!P0 BRA `(.L_x_14) ;  /* 0x0000000000088947 */ /* 0x000fea0003800000 */
[----:B------:R0:W5:Y:S01]  /*10d0*/  LD.E R90, desc[UR36][R4.64] ;  /* 0x00000024045a7980 */ /* 0x000162000c101900 */
[----:B------:R-:W-:Y:S05]  /*10e0*/  BRA `(.L_x_15) ;  /* 0x0000000000247947 */ /* 0x000fea0003800000 */
.L_x_14:
[----:B------:R-:W-:Y:S02]  /*10f0*/  ULDC.64 UR4, c[0x0][0x590] ;  /* 0x0001640000047ab9 */ /* 0x000fe40000000a00 */
[----:B------:R-:W-:-:S04]  /*1100*/  ISETP.NE.U32.AND P0, PT, RZ, UR4, PT ;  /* 0x00000004ff007c0c */ /* 0x000fc8000bf05070 */
[----:B------:R-:W-:-:S13]  /*1110*/  ISETP.NE.AND.EX P0, PT, RZ, UR5, PT, P0 ;  /* 0x00000005ff007c0c */ /* 0x000fda000bf05300 */
[----:B------:R-:W-:Y:S05]  /*1120*/  @!P0 BRA `(.L_x_16) ;  /* 0x00000000000c8947 */ /* 0x000fea0003800000 */
[----:B------:R-:W2:Y:S02]  /*1130*/  LDC.64 R90, c[0x0][0x590] ;  /* 0x00016400ff5a7b82 */ /* 0x000ea40000000a00 */
[----:B--2---:R2:W5:Y:S01]  /*1140*/  LDG.E R90, desc[UR36][R90.64] ;  /* 0x000000245a5a7981 */ /* 0x004562000c1e1900 */
[----:B------:R-:W-:Y:S05]  /*1150*/  BRA `(.L_x_15) ;  /* 0x0000000000087947 */ /* 0x000fea0003800000 */
.L_x_16:
[----:B------:R-:W-:Y:S02]  /*1160*/  ULDC UR4, c[0x0][0x584] ;  /* 0x0001610000047ab9 */ /* 0x000fe40000000800 */
[----:B------:R-:W-:-:S07]  /*1170*/  IMAD.U32 R90, RZ, RZ, UR4 ;  /* 0x00000004ff5a7e24 */ /* 0x000fce000f8e00ff */
.L_x_15:
[----:B------:R-:W-:-:S13]  /*1180*/  LOP3.LUT P0, RZ, R0, 0xff, RZ, 0xc0, !PT ;  /* 0x000000ff00ff7812 */ /* 0x000fda000780c0ff */
[----:B------:R-:W-:Y:S05]  /*1190*/  @!P0 EXIT ;  /* 0x000000000000894d */ /* 0x000fea0003800000 */
[----:B------:R-:W-:Y:S01]  /*11a0*/  ULDC UR4, c[0x0][0x28c] ;  /* 0x0000a30000047ab9 */ /* 0x000fe20000000800 */
[----:B------:R-:W-:Y:S01]  /*11b0*/  LOP3.LUT R106, R19, 0x1, RZ, 0xfc, !PT ;  /* 0x00000001136a7812 */ /* 0x000fe200078efcff */
[----:B------:R-:W-:Y:S01]  /*11c0*/  UIADD3 UR4, UR4, 0x3f, URZ ;  /* 0x0000003f04047890 */ /* 0x000fe2000fffe03f */
[----:B------:R-:W-:Y:S01]  /*11d0*/  UMOV UR38, URZ ;  /* 0x0000003f00267c82 */ /* 0x000fe20008000000 */
[----:B------:R-:W-:Y:S02]  /*11e0*/  UMOV UR39, URZ ;  /* 0x0000003f00277c82 */ /* 0x000fe40008000000 */
[----:B------:R-:W-:-:S04]  /*11f0*/  USHF.R.S32.HI UR5, URZ, 0x1f, UR4 ;  /* 0x0000001f3f057899 */ /* 0x000fc80008011404 */
[----:B------:R-:W-:-:S04]  /*1200*/  ULEA.HI UR5, UR5, UR4, URZ, 0x6 ;  /* 0x0000000405057291 */ /* 0x000fc8000f8f303f */
[----:B------:R-:W-:-:S12]  /*1210*/  USHF.R.S32.HI UR40, URZ, 0x6, UR5 ;  /* 0x000000063f287899 */ /* 0x000fd80008011405 */
.L_x_162:
[----:B------:R-:W-:Y:S01]  /*1220*/  LOP3.LUT R0, R18, 0x80, RZ, 0xc0, !PT ;  /* 0x0000008012007812 */ /* 0x000fe200078ec0ff */
[----:B---3--:R-:W3:Y:S01]  /*1230*/  S2UR UR7, SR_CgaCtaId ;  /* 0x00000000000779c3 */ /* 0x008ee20000008800 */
[----:B------:R-:W-:Y:S02]  /*1240*/  UMOV UR6, 0x400 ;  /* 0x0000040000067882 */ /* 0x000fe40000000000 */
[----:B------:R-:W-:-:S06]  /*1250*/  SHF.R.U32.HI R0, RZ, 0x7, R0 ;  /* 0x00000007ff007819 */ /* 0x000fcc0000011600 */
[----:B----4-:R-:W4:Y:S01]  /*1260*/  SHFL.IDX PT, R0, R0, RZ, 0x1f ;  /* 0x00001fff00007589 */ /* 0x010f2200000e0000 */
[----:B---3--:R-:W-:Y:S01]  /*1270*/  ULEA UR6, UR7, UR6, 0x18 ;  /* 0x0000000607067291 */ /* 0x008fe2000f8ec03f */
[----:B----4-:R-:W-:-:S13]  /*1280*/  R2UR UR4, R0 ;  /* 0x00000000000472ca */ /* 0x010fda00000e0000 */
[----:B------:R-:W-:-:S04]  /*1290*/  ULEA.HI UR5, UR4, UR4, URZ, 0x1 ;  /* 0x0000000404057291 */ /* 0x000fc8000f8f083f */
[----:B------:R-:W-:-:S04]  /*12a0*/  ULOP3.LUT UR5, UR5, 0x7fffe, URZ, 0xc0, !UPT ;  /* 0x0007fffe05057892 */ /* 0x000fc8000f8ec03f */
[----:B------:R-:W-:-:S03]  /*12b0*/  UIADD3 UR5, UR4, -UR5, URZ ;  /* 0x8000000504057290 */ /* 0x000fc6000fffe03f */
[----:B------:R-:W-:Y:S01]  /*12c0*/  ULDC UR4, c[0x0][0x28c] ;  /* 0x0000a30000047ab9 */ /* 0x000fe20000000800 */
[----:B------:R-:W-:Y:S01]  /*12d0*/  ULEA UR5, UR5, UR6, 0xd ;  /* 0x0000000605057291 */ /* 0x000fe2000f8e683f */
[----:B------:R-:W-:-:S03]  /*12e0*/  ISETP.LT.AND P0, PT, RZ, UR4, PT ;  /* 0x00000004ff007c0c */ /* 0x000fc6000bf01270 */
[----:B------:R-:W-:-:S04]  /*12f0*/  UIADD3 UR5, UR5, 0x100, URZ ;  /* 0x0000010005057890 */ /* 0x000fc8000fffe03f */
[----:B------:R-:W-:-:S04]  /*1300*/  USHF.R.U32.HI UR5, URZ, 0x4, UR5 ;  /* 0x000000043f057899 */ /* 0x000fc80008011605 */
[----:B------:R-:W-:Y:S02]  /*1310*/  ULOP3.LUT UR41, UR5, 0x3fff, URZ, 0xc0, !UPT ;  /* 0x00003fff05297892 */ /* 0x000fe4000f8ec03f */
[----:B01---5:R-:W-:Y:S10]  /*1320*/  @P0 BRA `(.L_x_17) ;  /* 0x0000000000400947 */ /* 0x023ff40003800000 */
[----:B------:R-:W-:Y:S01]  /*1330*/  MOV R0, 0x0 ;  /* 0x0000000000007802 */ /* 0x000fe20000000f00 */
[----:B------:R-:W-:Y:S01]  /*1340*/  ULDC.64 UR4, c[0x4][0x68] ;  /* 0x01001a0000047ab9 */ /* 0x000fe20000000a00 */
[----:B------:R-:W-:Y:S01]  /*1350*/  ULDC.64 UR6, c[0x4][0x8] ;  /* 0x0100020000067ab9 */ /* 0x000fe20000000a00 */
[----:B01----:R-:W-:Y:S01]  /*1360*/  IMAD.U32 R4, RZ, RZ, UR4 ;  /* 0x00000004ff047e24 */ /* 0x003fe2000f8e00ff */
[----:B------:R0:W1:Y:S01]  /*1370*/  LDC.64 R14, c[0x4][R0] ;  /* 0x01000000000e7b82 */ /* 0x0000620000000a00 */
[----:B------:R-:W-:Y:S01]  /*1380*/  IMAD.U32 R5, RZ, RZ, UR5 ;  /* 0x00000005ff057e24 */ /* 0x000fe2000f8e00ff */
[----:B------:R-:W-:Y:S01]  /*1390*/  ULDC.64 UR4, c[0x4][0x70] ;  /* 0x01001c0000047ab9 */ /* 0x000fe20000000a00 */
[----:B------:R-:W-:Y:S02]  /*13a0*/  IMAD.U32 R10, RZ, RZ, UR6 ;  /* 0x00000006ff0a7e24 */ /* 0x000fe4000f8e00ff */
[----:B------:R-:W-:Y:S02]  /*13b0*/  IMAD.U32 R6, RZ, RZ, UR4 ;  /* 0x00000004ff067e24 */ /* 0x000fe4000f8e00ff */
[----:B------:R-:W-:-:S02]  /*13c0*/  IMAD.U32 R7, RZ, RZ, UR5 ;  /* 0x00000005ff077e24 */ /* 0x000fc4000f8e00ff */
[----:B------:R-:W-:Y:S02]  /*13d0*/  IMAD.U32 R11, RZ, RZ, UR7 ;  /* 0x00000007ff0b7e24 */ /* 0x000fe4000f8e00ff */
[----:B------:R-:W-:Y:S02]  /*13e0*/  IMAD.MOV.U32 R8, RZ, RZ, 0x1e1 ;  /* 0x000001e1ff087424 */ /* 0x000fe400078e00ff */
[----:B------:R-:W-:Y:S02]  /*13f0*/  IMAD.MOV.U32 R12, RZ, RZ, 0x1 ;  /* 0x00000001ff0c7424 */ /* 0x000fe400078e00ff */
[----:B0-----:R-:W-:-:S07]  /*1400*/  IMAD.MOV.U32 R13, RZ, RZ, RZ ;  /* 0x000000ffff0d7224 */ /* 0x001fce00078e00ff */
[----:B------:R-:W-:-:S07]  /*1410*/  LEPC R20, `(.L_x_17) ;  /* 0x000000001014794e */ /* 0x000fce0000000000 */
[----:B-12--5:R-:W-:Y:S05]  /*1420*/  CALL.ABS.NOINC R14 ;  /* 0x000000000e007343 */ /* 0x026fea0003c00000 */
.L_x_17:
[----:B------:R-:W-:-:S13]  /*1430*/  ISETP.NE.AND P0, PT, R106, 0x3, PT ;  /* 0x000000036a00780c */ /* 0x000fda0003f05270 */
[----:B------:R-:W-:Y:S05]  /*1440*/  @!P0 BRA `(.L_x_18) ;  /* 0x0000000000048947 */ /* 0x000fea0003800000 */
[----:B------:R-:W-:Y:S01]  /*1450*/  BPT.TRAP 0x1 ;  /* 0x000000040000795c */ /* 0x000fe20000300000 */
.L_x_18:
[----:B------:R-:W3:Y:S01]  /*1460*/  S2UR UR5, SR_CgaCtaId ;  /* 0x00000000000579c3 */ /* 0x000ee20000008800 */
[----:B------:R-:W-:Y:S01]  /*1470*/  UMOV UR4, 0x400 ;  /* 0x0000040000047882 */ /* 0x000fe20000000000 */
[----:B------:R-:W-:Y:S02]  /*1480*/  IMAD.U32 R0, RZ, RZ, UR38 ;  /* 0x00000026ff007e24 */ /* 0x000fe4000f8e00ff */
[----:B------:R-:W-:-:S03]  /*1490*/  IMAD.U32 R3, RZ, RZ, UR39 ;  /* 0x00000027ff037e24 */ /* 0x000fc6000f8e00ff */
[----:B------:R-:W-:Y:S01]  /*14a0*/  SHF.L.U32 R0, R0, 0x1f, RZ ;  /* 0x0000001f00007819 */ /* 0x000fe200000006ff */
[----:B---3--:R-:W-:-:S06]  /*14b0*/  ULEA UR4, UR5, UR4, 0x18 ;  /* 0x0000000405047291 */ /* 0x008fcc000f8ec03f */
[----:B------:R-:W-:-:S04]  /*14c0*/  IMAD.U32 R6, RZ, RZ, UR4 ;  /* 0x00000004ff067e24 */ /* 0x000fc8000f8e00ff */
[----:B------:R-:W-:-:S04]  /*14d0*/  IMAD R3, R3, 0x8, R6 ;  /* 0x0000000803037824 */ /* 0x000fc800078e0206 */
[----:B------:R3:W4:Y:S01]  /*14e0*/  SYNCS.PHASECHK.TRANS64.TRYWAIT P1, [R3+URZ], R0 ;  /* 0x00000000030075a7 */ /* 0x000722000802017f */
[----:B------:R-:W-:Y:S05]  /*14f0*/  @!P0 BRA `(.L_x_19) ;  /* 0x0000000000048947 */ /* 0x000fea0003800000 */
[----:B------:R-:W-:Y:S01]  /*1500*/  BPT.TRAP 0x1 ;  /* 0x000000040000795c */ /* 0x000fe20000300000 */
.L_x_19:
[----:B----4-:R-:W-:Y:S05]  /*1510*/  @P1 BRA `(.L_x_20) ;  /* 0x0000000000081947 */ /* 0x010fea0003800000 */
[----:B------:R-:W4:Y:S02]  /*1520*/  SYNCS.PHASECHK.TRANS64.TRYWAIT P1, [R3+URZ], R0 ;  /* 0x00000000030075a7 */ /* 0x000f24000802017f */
[----:B----4-:R-:W-:Y:S05]  /*1530*/  @!P1 BRA `(.L_x_21) ;  /* 0x00000078004c9947 */ /* 0x010fea0003800000 */
.L_x_20:
[----:B------:R-:W-:-:S04]  /*1540*/  UISETP.LT.AND UP0, UPT, UR40, 0x1, UPT ;  /* 0x000000012800788c */ /* 0x000fc8000bf01270 */
[----:B------:R-:W-:-:S06]  /*1550*/  USEL UR4, UR40, 0x1, UP0 ;  /* 0x0000000128047887 */ /* 0x000fcc0008000000 */
[----:B---34-:R-:W-:Y:S01]  /*1560*/  IMAD.U32 R0, RZ, RZ, UR4 ;  /* 0x00000004ff007e24 */ /* 0x018fe2000f8e00ff */
[----:B------:R-:W-:Y:S05]  /*1570*/  WARPSYNC.ALL ;  /* 0x0000000000007948 */ /* 0x000fea0003800000 */
[----:B------:R-:W-:-:S04]  /*1580*/  IADD3 R0, -R0, UR40, RZ ;  /* 0x0000002800007c10 */ /* 0x000fc8000fffe1ff */
[----:B------:R-:W-:Y:S02]  /*1590*/  ISETP.GE.AND P1, PT, R0, 0x1, PT ;  /* 0x000000010000780c */ /* 0x000fe40003f26270 */
[----:B------:R-:W-:Y:S01]  /*15a0*/  R2UR UR4, R6 ;  /* 0x00000000060472ca */ /* 0x000fe200000e0000 */
[----:B------:R-:W-:Y:S01]  /*15b0*/  WARPGROUP.ARRIVE ;  /* 0x00000000000079c5 */ /* 0x000fe20000000000 */
[----:B------:R-:W-:Y:S01]  /*15c0*/  UMOV UR9, 0x40000040 ;  /* 0x4000004000097882 */ /* 0x000fe20000000000 */
[----:B------:R-:W-:-:S10]  /*15d0*/  UMOV UR11, 0x40000040 ;  /* 0x40000040000b7882 */ /* 0x000fd40000000000 */
[----:B------:R-:W-:-:S04]  /*15e0*/  UIADD3 UR4, UR4, 0x28100, URZ ;  /* 0x0002810004047890 */ /* 0x000fc8000fffe03f */
[----:B------:R-:W-:-:S04]  /*15f0*/  USHF.R.U32.HI UR4, URZ, 0x4, UR4 ;  /* 0x000000043f047899 */ /* 0x000fc80008011604 */
[----:B------:R-:W-:Y:S02]  /*1600*/  ULOP3.LUT UR5, UR4, 0x3fff, URZ, 0xc0, !UPT ;  /* 0x00003fff04057892 */ /* 0x000fe4000f8ec03f */
[----:B------:R-:W-:Y:S02]  /*1610*/  ULOP3.LUT UR4, UR41, 0x10000, URZ, 0xfc, !UPT ;  /* 0x0001000029047892 */ /* 0x000fe4000f8efc3f */
[----:B------:R-:W-:Y:S02]  /*1620*/  ULOP3.LUT UR5, UR5, 0x10000, URZ, 0xfc, !UPT ;  /* 0x0001000005057892 */ /* 0x000fe4000f8efc3f */
[----:B------:R-:W-:Y:S02]  /*1630*/  ULEA UR7, UR39, UR4, 0xb ;  /* 0x0000000427077291 */ /* 0x000fe4000f8e583f */
[----:B------:R-:W-:Y:S02]  /*1640*/  ULEA UR6, UR39, UR5, 0x9 ;  /* 0x0000000527067291 */ /* 0x000fe4000f8e483f */
[----:B------:R-:W-:-:S03]  /*1650*/  UIADD3 UR12, UR7, 0x400, URZ ;  /* 0x00000400070c7890 */ /* 0x000fc6000fffe03f */
[----:B------:R-:W-:Y:S02]  /*1660*/  UMOV UR8, UR7 ;  /* 0x0000000700087c82 */ /* 0x000fe40008000000 */
[----:B------:R-:W-:Y:S02]  /*1670*/  UMOV UR10, UR6 ;  /* 0x00000006000a7c82 */ /* 0x000fe40008000000 */
[----:B------:R-:W-:Y:S01]  /*1680*/  HGMMA.64x64x16.F32 R56, gdesc[UR8], RZ, !UPT, gsb0 ;  /* 0x00e00000083879f0 */ /* 0x000fe2000c0008ff */
[----:B------:R-:W-:Y:S01]  /*1690*/  UMOV UR8, UR12 ;  /* 0x0000000c00087c82 */ /* 0x000fe20008000000 */
[----:B------:R-:W-:Y:S01]  /*16a0*/  UMOV UR9, 0x40000040 ;  /* 0x4000004000097882 */ /* 0x000fe20000000000 */
[----:B------:R-:W-:Y:S01]  /*16b0*/  UIADD3 UR12, UR7, 0x402, URZ ;  /* 0x00000402070c7890 */ /* 0x000fe2000fffe03f */
[----:B------:R-:W-:Y:S02]  /*16c0*/  WARPGROUP.DEPBAR.LE gsb0, 0x0 ;  /* 0x00008000000079c5 */ /* 0x000fe40000010000 */
[----:B------:R-:W-:-:S06]  /*16d0*/  WARPGROUP.ARRIVE ;  /* 0x00000000000079c5 */ /* 0x000fcc0000000000 */
[----:B------:R-:W-:Y:S01]  /*16e0*/  HGMMA.64x64x16.F32 R24, gdesc[UR8], RZ, !UPT, gsb0 ;  /* 0x00e00000081879f0 */ /* 0x000fe2000c0008ff */
[----:B------:R-:W-:Y:S02]  /*16f0*/  UIADD3 UR8, UR7, 0x2, URZ ;  /* 0x0000000207087890 */ /* 0x000fe4000fffe03f */
[----:B------:R-:W-:Y:S01]  /*1700*/  UIADD3 UR10, UR6, 0x2, URZ ;  /* 0x00000002060a7890 */ /* 0x000fe2000fffe03f */
[----:B------:R-:W-:Y:S01]  /*1710*/  UMOV UR9, 0x40000040 ;  /* 0x4000004000097882 */ /* 0x000fe20000000000 */
[----:B------:R-:W-:Y:S01]  /*1720*/  UMOV UR11, 0x40000040 ;  /* 0x40000040000b7882 */ /* 0x000fe20000000000 */
[----:B------:R-:W-:Y:S02]  /*1730*/  WARPGROUP.DEPBAR.LE gsb0, 0x0 ;  /* 0x00008000000079c5 */ /* 0x000fe40000010000 */
[----:B------:R-:W-:-:S06]  /*1740*/  WARPGROUP.ARRIVE ;  /* 0x00000000000079c5 */ /* 0x000fcc0000000000 */
[----:B------:R-:W-:Y:S01]  /*1750*/  HGMMA.64x64x16.F32 R56, gdesc[UR8], R56, gsb0 ;  /* 0x00e00000083879f0 */ /* 0x000fe20008000838 */
[----:B------:R-:W-:Y:S01]  /*1760*/  UMOV UR8, UR12 ;  /* 0x0000000c00087c82 */ /* 0x000fe20008000000 */
[----:B------:R-:W-:Y:S01]  /*1770*/  UMOV UR9, 0x40000040 ;  /* 0x4000004000097882 */ /* 0x000fe20000000000 */
[----:B------:R-:W-:Y:S01]  /*1780*/  UIADD3 UR12, UR7, 0x404, URZ ;  /* 0x00000404070c7890 */ /* 0x000fe2000fffe03f */
[----:B------:R-:W-:Y:S02]  /*1790*/  WARPGROUP.DEPBAR.LE gsb0, 0x0 ;  /* 0x00008000000079c5 */ /* 0x000fe40000010000 */
[----:B------:R-:W-:-:S06]  /*17a0*/  WARPGROUP.ARRIVE ;  /* 0x00000000000079c5 */ /* 0x000fcc0000000000 */
[----:B------:R-:W-:Y:S01]  /*17b0*/  HGMMA.64x64x16.F32 R24, gdesc[UR8], R24, gsb0 ;  /* 0x00e00000081879f0 */ /* 0x000fe20008000818 */
        /* <DEDUP_REMOVED lines=9> */
[----:B------:R-:W-:Y:S02]  /*1850*/  WARPGROUP.DEPBAR.LE gsb0, 0x0 ;  /* 0x00008000000079c5 */ /* 0x000fe40000010000 */
[----:B------:R-:W-:-:S06]  /*1860*/  WARPGROUP.ARRIVE ;  /* 0x00000000000079c5 */ /* 0x000fcc0000000000 */
[----:B------:R-:W-:Y:S01]  /*1870*/  HGMMA.64x64x16.F32 R24, gdesc[UR8], R24, gsb0 ;  /* 0x00e00000081879f0 */ /* 0x000fe20008000818 */
[----:B------:R-:W-:Y:S02]  /*1880*/  UIADD3 UR8, UR7, 0x6, URZ ;  /* 0x0000000607087890 */ /* 0x000fe4000fffe03f */
[----:B------:R-:W-:Y:S01]  /*1890*/  UIADD3 UR10, UR6, 0x6, URZ ;  /* 0x00000006060a7890 */ /* 0x000fe2000fffe03f */
[----:B------:R-:W-:Y:S01]  /*18a0*/  UMOV UR9, 0x40000040 ;  /* 0x4000004000097882 */ /* 0x000fe20000000000 */
[----:B------:R-:W-:Y:S01]  /*18b0*/  UMOV UR11, 0x40000040 ;  /* 0x40000040000b7882 */ /* 0x000fe20000000000 */
[----:B------:R-:W-:Y:S01]  /*18c0*/  UIADD3 UR7, UR7, 0x406, URZ ;  /* 0x0000040607077890 */ /* 0x000fe2000fffe03f */
[----:B------:R-:W-:Y:S02]  /*18d0*/  WARPGROUP.DEPBAR.LE gsb0, 0x0 ;  /* 0x00008000000079c5 */ /* 0x000fe40000010000 */
[----:B------:R-:W-:-:S06]  /*18e0*/  WARPGROUP.ARRIVE ;  /* 0x00000000000079c5 */ /* 0x000fcc0000000000 */
[----:B------:R-:W-:Y:S01]  /*18f0*/  HGMMA.64x64x16.F32 R56, gdesc[UR8], R56, gsb0 ;  /* 0x00e00000083879f0 */ /* 0x000fe20008000838 */
[----:B------:R-:W-:Y:S01]  /*1900*/  UMOV UR8, UR7 ;  /* 0x0000000700087c82 */ /* 0x000fe20008000000 */
[----:B------:R-:W-:Y:S01]  /*1910*/  UMOV UR9, 0x40000040 ;  /* 0x4000004000097882 */ /* 0x000fe20000000000 */
[----:B------:R-:W-:Y:S02]  /*1920*/  WARPGROUP.DEPBAR.LE gsb0, 0x0 ;  /* 0x00008000000079c5 */ /* 0x000fe40000010000 */
[----:B------:R-:W-:-:S06]  /*1930*/  WARPGROUP.ARRIVE ;  /* 0x00000000000079c5 */ /* 0x000fcc0000000000 */
[----:B------:R-:W-:Y:S03]  /*1940*/  HGMMA.64x64x16.F32 R24, gdesc[UR8], R24, gsb0 ;  /* 0x00e00000081879f0 */ /* 0x000fe60008000818 */
[----:B------:R-:W-:Y:S02]  /*1950*/  WARPGROUP.DEPBAR.LE gsb0, 0x0 ;  /* 0x00008000000079c5 */ /* 0x000fe40000010000 */
[----:B------:R-:W-:Y:S05]  /*1960*/  @!P1 BRA `(.L_x_22) ;  /* 0x0000000400849947 */ /* 0x000fea0003800000 */
[----:B------:R-:W-:Y:S02]  /*1970*/  UIADD3 UR6, UR39, 0x1, URZ ;  /* 0x0000000127067890 */ /* 0x000fe4000fffe03f */
[----:B------:R-:W-:Y:S02]  /*1980*/  IMAD.U32 R3, RZ, RZ, UR39 ;  /* 0x00000027ff037e24 */ /* 0x000fe4000f8e00ff */
[----:B------:R-:W-:-:S04]  /*1990*/  UISETP.NE.AND UP0, UPT, UR6, 0x5, UPT ;  /* 0x000000050600788c */ /* 0x000fc8000bf05270 */
[----:B------:R-:W-:Y:S02]  /*19a0*/  USEL UR7, URZ, 0x1, UP0 ;  /* 0x000000013f077887 */ /* 0x000fe40008000000 */
[----:B------:R-:W-:Y:S02]  /*19b0*/  USEL UR6, UR6, URZ, UP0 ;  /* 0x0000003f06067287 */ /* 0x000fe40008000000 */
[----:B------:R-:W-:-:S06]  /*19c0*/  ULOP3.LUT UR7, UR38, UR7, URZ, 0x3c, !UPT ;  /* 0x0000000726077292 */ /* 0x000fcc000f8e3c3f */
[----:B------:R-:W-:-:S07]  /*19d0*/  IMAD.U32 R7, RZ, RZ, UR7 ;  /* 0x00000007ff077e24 */ /* 0x000fce000f8e00ff */
.L_x_29:
[----:B------:R-:W-:Y:S05]  /*19e0*/  @!P0 BRA `(.L_x_23) ;  /* 0x0000000000048947 */ /* 0x000fea0003800000 */
[----:B------:R-:W-:Y:S01]  /*19f0*/  BPT.TRAP 0x1 ;  /* 0x000000040000795c */ /* 0x000fe20000300000 */
.L_x_23:
[----:B------:R-:W3:Y:S01]  /*1a00*/  S2UR UR8, SR_CgaCtaId ;  /* 0x00000000000879c3 */ /* 0x000ee20000008800 */
[----:B------:R-:W-:Y:S01]  /*1a10*/  UMOV UR7, 0x400 ;  /* 0x0000040000077882 */ /* 0x000fe20000000000 */
[----:B01----:R-:W-:Y:S01]  /*1a20*/  IMAD.U32 R5, RZ, RZ, UR6 ;  /* 0x00000006ff057e24 */ /* 0x003fe2000f8e00ff */
[----:B------:R-:W-:Y:S01]  /*1a30*/  SHF.L.U32 R4, R7, 0x1f, RZ ;  /* 0x0000001f07047819 */ /* 0x000fe200000006ff */
[----:B---3--:R-:W-:-:S06]  /*1a40*/  ULEA UR7, UR8, UR7, 0x18 ;  /* 0x0000000708077291 */ /* 0x008fcc000f8ec03f */
[----:B------:R-:W-:-:S04]  /*1a50*/  IMAD.U32 R6, RZ, RZ, UR7 ;  /* 0x00000007ff067e24 */ /* 0x000fc8000f8e00ff */
[----:B------:R-:W-:-:S04]  /*1a60*/  IMAD R5, R5, 0x8, R6 ;  /* 0x0000000805057824 */ /* 0x000fc800078e0206 */
[----:B------:R0:W1:Y:S01]  /*1a70*/  SYNCS.PHASECHK.TRANS64.TRYWAIT P1, [R5+URZ], R4 ;  /* 0x00000004050075a7 */ /* 0x000062000802017f */
[----:B------:R-:W-:Y:S05]  /*1a80*/  @!P0 BRA `(.L_x_24) ;  /* 0x0000000000048947 */ /* 0x000fea0003800000 */
[----:B------:R-:W-:Y:S01]  /*1a90*/  BPT.TRAP 0x1 ;  /* 0x000000040000795c */ /* 0x000fe20000300000 */
.L_x_24:
[----:B-1----:R-:W-:Y:S05]  /*1aa0*/  @P1 BRA `(.L_x_25) ;  /* 0x0000000000081947 */ /* 0x002fea0003800000 */
[----:B------:R-:W1:Y:S02]  /*1ab0*/  SYNCS.PHASECHK.TRANS64.TRYWAIT P1, [R5+URZ], R4 ;  /* 0x00000004050075a7 */ /* 0x000e64000802017f */
[----:B-1----:R-:W-:Y:S05]  /*1ac0*/  @!P1 BRA `(.L_x_26) ;  /* 0x0000007000fc9947 */ /* 0x002fea0003800000 */
.L_x_25:
[----:B------:R-:W-:Y:S01]  /*1ad0*/  ULEA UR7, UR6, UR5, 0x9 ;  /* 0x0000000506077291 */ /* 0x000fe2000f8e483f */
[----:B------:R-:W-:Y:S01]  /*1ae0*/  WARPGROUP.ARRIVE ;  /* 0x00000000000079c5 */ /* 0x000fe20000000000 */
[----:B------:R-:W-:Y:S01]  /*1af0*/  ULEA UR12, UR6, UR4, 0xb ;  /* 0x00000004060c7291 */ /* 0x000fe2000f8e583f */
[----:B------:R-:W-:Y:S01]  /*1b00*/  UMOV UR11, 0x40000040 ;  /* 0x40000040000b7882 */ /* 0x000fe20000000000 */
[----:B------:R-:W-:Y:S02]  /*1b10*/  UMOV UR9, 0x40000040 ;  /* 0x4000004000097882 */ /* 0x000fe40000000000 */
[----:B------:R-:W-:Y:S01]  /*1b20*/  UIADD3 UR13, UR12, 0x400, URZ ;  /* 0x000004000c0d7890 */ /* 0x000fe2000fffe03f */
[----:B------:R-:W-:Y:S02]  /*1b30*/  UMOV UR10, UR7 ;  /* 0x00000007000a7c82 */ /* 0x000fe40008000000 */
[----:B------:R-:W-:Y:S02]  /*1b40*/  UMOV UR8, UR12 ;  /* 0x0000000c00087c82 */ /* 0x000fe40008000000 */
[----:B------:R-:W-:Y:S01]  /*1b50*/  HGMMA.64x64x16.F32 R56, gdesc[UR8], R56, gsb0 ;  /* 0x00e00000083879f0 */ /* 0x000fe20008000838 */
[----:B------:R-:W-:Y:S01]  /*1b60*/  UMOV UR9, 0x40000040 ;  /* 0x4000004000097882 */ /* 0x000fe20000000000 */
[----:B------:R-:W-:Y:S01]  /*1b70*/  UMOV UR8, UR13 ;  /* 0x0000000d00087c82 */ /* 0x000fe20008000000 */
[----:B------:R-:W-:Y:S01]  /*1b80*/  UIADD3 UR13, UR12, 0x402, URZ ;  /* 0x000004020c0d7890 */ /* 0x000fe2000fffe03f */
[----:B------:R-:W-:-:S02]  /*1b90*/  WARPGROUP.DEPBAR.LE gsb0, 0x0 ;  /* 0x00008000000079c5 */ /* 0x000fc40000010000 */
        /* <DEDUP_REMOVED lines=42> */
[----:B------:R-:W-:Y:S01]  /*1e40*/  BPT.TRAP 0x1 ;  /* 0x000000040000795c */ /* 0x000fe20000300000 */
.L_x_27:
[----:B------:R-:W-:-:S13]  /*1e50*/  ISETP.NE.AND P1, PT, R23, RZ, PT ;  /* 0x000000ff1700720c */ /* 0x000fda0003f25270 */
[----:B01----:R-:W-:-:S04]  /*1e60*/  @P1 IMAD R4, R3, 0x8, R6 ;  /* 0x0000000803041824 */ /* 0x003fc800078e0206 */
[----:B------:R-:W-:-:S05]  /*1e70*/  @P1 VIADD R5, R4, 0x28 ;  /* 0x0000002804051836 */ /* 0x000fca0000000000 */
[----:B------:R-:W-:-:S04]  /*1e80*/  @P1 PRMT R5, R22, 0x654, R5 ;  /* 0x0000065416051816 */ /* 0x000fc80000000005 */
[----:B------:R0:W-:Y:S01]  /*1e90*/  @P1 SYNCS.ARRIVE.TRANS64.RED.A1T0 RZ, [R5+URZ], RZ ;  /* 0x000000ff05ff19a7 */ /* 0x0001e2000810043f */
[----:B------:R-:W-:-:S13]  /*1ea0*/  ISETP.GT.U32.AND P1, PT, R19, 0x1, PT ;  /* 0x000000011300780c */ /* 0x000fda0003f24070 */
[----:B0-----:R-:W-:Y:S05]  /*1eb0*/  @P1 BRA `(.L_x_28) ;  /* 0x0000000000041947 */ /* 0x001fea0003800000 */
[----:B------:R-:W-:Y:S01]  /*1ec0*/  BPT.TRAP 0x1 ;  /* 0x000000040000795c */ /* 0x000fe20000300000 */
.L_x_28:
[----:B------:R-:W-:Y:S01]  /*1ed0*/  UIADD3 UR6, UR6, 0x1, URZ ;  /* 0x0000000106067890 */ /* 0x000fe2000fffe03f */
[C---:B------:R-:W-:Y:S01]  /*1ee0*/  ISETP.GT.AND P2, PT, R0.reuse, 0x1, PT ;  /* 0x000000010000780c */ /* 0x040fe20003f44270 */
[----:B------:R-:W-:Y:S02]  /*1ef0*/  VIADD R3, R3, 0x1 ;  /* 0x0000000103037836 */ /* 0x000fe40000000000 */
[----:B------:R-:W-:Y:S01]  /*1f00*/  UISETP.NE.AND UP0, UPT, UR6, 0x5, UPT ;  /* 0x000000050600788c */ /* 0x000fe2000bf05270 */
[----:B------:R-:W-:Y:S02]  /*1f10*/  VIADD R0, R0, 0xffffffff ;  /* 0xffffffff00007836 */ /* 0x000fe40000000000 */
[C---:B------:R-:W-:Y:S01]  /*1f20*/  ISETP.NE.AND P1, PT, R3.reuse, 0x5, PT ;  /* 0x000000050300780c */ /* 0x040fe20003f25270 */
[----:B------:R-:W-:Y:S02]  /*1f30*/  USEL UR7, URZ, 0x1, UP0 ;  /* 0x000000013f077887 */ /* 0x000fe40008000000 */
[----:B------:R-:W-:Y:S01]  /*1f40*/  USEL UR6, UR6, URZ, UP0 ;  /* 0x0000003f06067287 */ /* 0x000fe20008000000 */
[----:B------:R-:W-:-:S03]  /*1f50*/  SEL R3, R3, RZ, P1 ;  /* 0x000000ff03037207 */ /* 0x000fc60000800000 */
[----:B------:R-:W-:Y:S01]  /*1f60*/  LOP3.LUT R7, R7, UR7, RZ, 0x3c, !PT ;  /* 0x0000000707077c12 */ /* 0x000fe2000f8e3cff */
[----:B------:R-:W-:Y:S07]  /*1f70*/  @P2 BRA `(.L_x_29) ;  /* 0xfffffff800982947 */ /* 0x000fee000383ffff */
.L_x_22:
[----:B------:R-:W3:Y:S02]  /*1f80*/  LDC R0, c[0x0][0x28c] ;  /* 0x0000a300ff007b82 */ /* 0x000ee40000000800 */
[----:B---3--:R-:W-:-:S13]  /*1f90*/  ISETP.GE.AND P1, PT, R0, 0x1, PT ;  /* 0x000000010000780c */ /* 0x008fda0003f26270 */
[----:B------:R-:W-:Y:S05]  /*1fa0*/  @!P1 BRA `(.L_x_30) ;  /* 0x0000000000509947 */ /* 0x000fea0003800000 */
[----:B------:R-:W-:Y:S05]  /*1fb0*/  @!P0 BRA `(.L_x_31) ;  /* 0x0000000000048947 */ /* 0x000fea0003800000 */
[----:B------:R-:W-:Y:S01]  /*1fc0*/  BPT.TRAP 0x1 ;  /* 0x000000040000795c */ /* 0x000fe20000300000 */
.L_x_31:
[----:B------:R-:W-:Y:S01]  /*1fd0*/  ISETP.NE.AND P0, PT, R23, RZ, PT ;  /* 0x000000ff1700720c */ /* 0x000fe20003f05270 */
[----:B------:R-:W-:Y:S01]  /*1fe0*/  BSSY B0, `(.L_x_32) ;  /* 0x000000e000007945 */ /* 0x000fe20003800000 */
[----:B------:R-:W-:-:S11]  /*1ff0*/  ISETP.GT.U32.AND P1, PT, R19, 0x1, PT ;  /* 0x000000011300780c */ /* 0x000fd60003f24070 */
[----:B------:R-:W-:Y:S05]  /*2000*/  @!P0 BRA `(.L_x_33) ;  /* 0x00000000002c8947 */ /* 0x000fea0003800000 */
[----:B------:R-:W-:-:S04]  /*2010*/  UISETP.LT.AND UP0, UPT, UR40, 0x1, UPT ;  /* 0x000000012800788c */ /* 0x000fc8000bf01270 */
[----:B------:R-:W-:-:S04]  /*2020*/  USEL UR6, UR40, 0x1, UP0 ;  /* 0x0000000128067887 */ /* 0x000fc80008000000 */
[----:B------:R-:W-:-:S04]  /*2030*/  UIADD3 UR6, UR39, UR40, -UR6 ;  /* 0x0000002827067290 */ /* 0x000fc8000fffe806 */
[----:B------:R-:W-:-:S04]  /*2040*/  UIMAD.WIDE.U32 UR4, UR6, -0x33333333, URZ ;  /* 0xcccccccd060478a5 */ /* 0x000fc8000f8e003f */
[----:B------:R-:W-:-:S04]  /*2050*/  USHF.R.U32.HI UR4, URZ, 0x2, UR5 ;  /* 0x000000023f047899 */ /* 0x000fc80008011605 */
[----:B------:R-:W-:-:S06]  /*2060*/  UIMAD UR6, UR4, -0x5, UR6 ;  /* 0xfffffffb040678a4 */ /* 0x000fcc000f8e0206 */
[----:B------:R-:W-:-:S04]  /*2070*/  IMAD.U32 R3, RZ, RZ, UR6 ;  /* 0x00000006ff037e24 */ /* 0x000fc8000f8e00ff */
[----:B------:R-:W-:-:S04]  /*2080*/  IMAD R0, R3, 0x8, R6 ;  /* 0x0000000803007824 */ /* 0x000fc800078e0206 */
[----:B------:R-:W-:-:S05]  /*2090*/  VIADD R3, R0, 0x28 ;  /* 0x0000002800037836 */ /* 0x000fca0000000000 */
[----:B------:R-:W-:-:S04]  /*20a0*/  PRMT R3, R22, 0x654, R3 ;  /* 0x0000065416037816 */ /* 0x000fc80000000003 */
[----:B------:R3:W-:Y:S03]  /*20b0*/  SYNCS.ARRIVE.TRANS64.RED.A1T0 RZ, [R3+URZ], RZ ;  /* 0x000000ff03ff79a7 */ /* 0x0007e6000810043f */
.L_x_33:
[----:B------:R-:W-:Y:S05]  /*20c0*/  BSYNC B0 ;  /* 0x0000000000007941 */ /* 0x000fea0003800000 */
.L_x_32:
[----:B------:R-:W-:Y:S05]  /*20d0*/  @P1 BRA `(.L_x_30) ;  /* 0x0000000000041947 */ /* 0x000fea0003800000 */
[----:B------:R-:W-:Y:S01]  /*20e0*/  BPT.TRAP 0x1 ;  /* 0x000000040000795c */ /* 0x000fe20000300000 */
.L_x_30:
[----:B------:R-:W4:Y:S01]  /*20f0*/  LDC R6, c[0x0][0x288] ;  /* 0x0000a200ff067b82 */ /* 0x000f220000000800 */
[--C-:B------:R-:W-:Y:S01]  /*2100*/  SHF.R.U32.HI R0, RZ, 0x2, R18.reuse ;  /* 0x00000002ff007819 */ /* 0x100fe20000011612 */
[----:B------:R-:W-:Y:S01]  /*2110*/  IMAD.SHL.U32 R11, R92, 0x40, RZ ;  /* 0x000000405c0b7824 */ /* 0x000fe200078e00ff */
[----:B01----:R-:W-:Y:S01]  /*2120*/  SHF.R.U32.HI R5, RZ, 0x7, R18 ;  /* 0x00000007ff057819 */ /* 0x003fe20000011612 */
[----:B------:R-:W-:Y:S01]  /*2130*/  UIADD3 UR39, UR40, UR39, URZ ;  /* 0x0000002728277290 */ /* 0x000fe2000fffe03f */
[----:B---3--:R-:W-:Y:S01]  /*2140*/  LOP3.LUT R3, R0, 0x7, RZ, 0xc0, !PT ;  /* 0x0000000700037812 */ /* 0x008fe200078ec0ff */
[----:B------:R-:W-:Y:S01]  /*2150*/  ULDC UR7, c[0x0][0x284] ;  /* 0x0000a10000077ab9 */ /* 0x000fe20000000800 */
[----:B------:R-:W-:Y:S01]  /*2160*/  LOP3.LUT R0, R5, 0x1, RZ, 0xc0, !PT ;  /* 0x0000000105007812 */ /* 0x000fe200078ec0ff */
[----:B------:R-:W-:Y:S01]  /*2170*/  UISETP.GT.U32.AND UP0, UPT, UR39, 0x4, UPT ;  /* 0x000000042700788c */ /* 0x000fe2000bf04070 */
[C---:B------:R-:W-:Y:S01]  /*2180*/  LOP3.LUT R5, R18.reuse, 0x3, RZ, 0xc0, !PT ;  /* 0x0000000312057812 */ /* 0x040fe200078ec0ff */
[----:B------:R-:W-:Y:S01]  /*2190*/  UISETP.GE.U32.AND UP1, UPT, UR40, 0x5, UPT ;  /* 0x000000052800788c */ /* 0x000fe2000bf26070 */
[----:B------:R-:W-:Y:S01]  /*21a0*/  LOP3.LUT R4, R18, 0x60, RZ, 0xc0, !PT ;  /* 0x0000006012047812 */ /* 0x000fe200078ec0ff */
[----:B------:R-:W-:Y:S01]  /*21b0*/  IMAD.SHL.U32 R8, R0, 0x40, RZ ;  /* 0x0000004000087824 */ /* 0x000fe200078e00ff */
[----:B------:R-:W-:Y:S01]  /*21c0*/  UISETP.LT.U32.AND UP0, UPT, UR40, 0x5, UP0 ;  /* 0x000000052800788c */ /* 0x000fe20008701070 */
[----:B------:R-:W-:Y:S01]  /*21d0*/  SHF.R.S32.HI R21, RZ, 0x1f, R89 ;  /* 0x0000001fff157819 */ /* 0x000fe20000011459 */
[----:B------:R-:W-:Y:S01]  /*21e0*/  ULDC.64 UR8, c[0x0][0x5d0] ;  /* 0x0001740000087ab9 */ /* 0x000fe20000000a00 */
[----:B------:R-:W-:Y:S01]  /*21f0*/  SHF.R.U32.HI R4, RZ, 0x1, R4 ;  /* 0x00000001ff047819 */ /* 0x000fe20000011604 */
[----:B------:R-:W-:-:S02]  /*2200*/  UIMAD.WIDE.U32 UR4, UR39, -0x33333333, URZ ;  /* 0xcccccccd270478a5 */ /* 0x000fc4000f8e003f */
[----:B------:R-:W-:Y:S01]  /*2210*/  USEL UR6, URZ, 0x1, !UP0 ;  /* 0x000000013f067887 */ /* 0x000fe2000c000000 */
[--C-:B------:R-:W-:Y:S01]  /*2220*/  IADD3 R7, RZ, -R4, -R3.reuse ;  /* 0x80000004ff077210 */ /* 0x100fe20007ffe803 */
[----:B------:R-:W-:Y:S01]  /*2230*/  USHF.R.U32.HI UR4, URZ, 0x2, UR5 ;  /* 0x000000023f047899 */ /* 0x000fe20008011605 */
[----:B------:R-:W-:Y:S01]  /*2240*/  LOP3.LUT R3, R8, 0x40, R3, 0xe2, !PT ;  /* 0x0000004008037812 */ /* 0x000fe200078ee203 */
[----:B------:R-:W-:Y:S01]  /*2250*/  IMAD R8, R21, UR8, RZ ;  /* 0x0000000815087c24 */ /* 0x000fe2000f8e02ff */
[----:B----4-:R-:W-:Y:S01]  /*2260*/  ISETP.GE.AND P0, PT, R11, R6, PT ;  /* 0x000000060b00720c */ /* 0x010fe20003f06270 */
[----:B------:R-:W-:Y:S01]  /*2270*/  IMAD R10, R5, -0x2, R6 ;  /* 0xfffffffe050a7824 */ /* 0x000fe200078e0206 */
[----:B------:R-:W-:Y:S01]  /*2280*/  ULOP3.LUT UR38, UR38, UR6, URZ, 0x3c, !UPT ;  /* 0x0000000626267292 */ /* 0x000fe2000f8e3c3f */
[----:B------:R-:W-:Y:S01]  /*2290*/  IMAD.SHL.U32 R5, R96, 0x100, RZ ;  /* 0x0000010060057824 */ /* 0x000fe200078e00ff */
[----:B------:R-:W-:Y:S01]  /*22a0*/  UIMAD UR39, UR4, -0x5, UR39 ;  /* 0xfffffffb042778a4 */ /* 0x000fe2000f8e0227 */
[----:B------:R-:W-:Y:S01]  /*22b0*/  IMAD.SHL.U32 R6, R18, 0x2, RZ ;  /* 0x0000000212067824 */ /* 0x000fe200078e00ff */
[----:B------:R-:W-:Y:S01]  /*22c0*/  @UP1 ULOP3.LUT UR38, UR38, 0x1, UR4, 0x78, !UPT ;  /* 0x0000000126261892 */ /* 0x000fe2000f8e7804 */
[----:B------:R-:W-:Y:S01]  /*22d0*/  IMAD R0, R0, -0x40, R7 ;  /* 0xffffffc000007824 */ /* 0x000fe200078e0207 */
[----:B------:R-:W-:Y:S01]  /*22e0*/  ISETP.GE.OR P0, PT, R5, UR7, P0 ;  /* 0x0000000705007c0c */ /* 0x000fe20008706670 */
[----:B------:R-:W-:Y:S01]  /*22f0*/  IMAD.WIDE R96, R96, 0x100, RZ ;  /* 0x0000010060607825 */ /* 0x000fe200078e02ff */
[----:B------:R-:W-:-:S03]  /*2300*/  LOP3.LUT R6, R11, 0x6, R6, 0xf8, !PT ;  /* 0x000000060b067812 */ /* 0x000fc600078ef806 */
[----:B------:R-:W-:Y:S01]  /*2310*/  IMAD R13, R89, UR9, R8 ;  /* 0x00000009590d7c24 */ /* 0x000fe2000f8e0208 */
[----:B------:R-:W-:Y:S02]  /*2320*/  SHF.R.S32.HI R7, RZ, 0x1f, R6 ;  /* 0x0000001fff077819 */ /* 0x000fe40000011406 */
[----:B------:R-:W-:Y:S01]  /*2330*/  LOP3.LUT R113, R96, R3, R4, 0xfe, !PT ;  /* 0x0000000360717212 */ /* 0x000fe200078efe04 */
[----:B------:R-:W-:Y:S01]  /*2340*/  IMAD.IADD R4, R10, 0x1, -R11 ;  /* 0x000000010a047824 */ /* 0x000fe200078e0a0b */
[----:B------:R-:W-:Y:S01]  /*2350*/  IADD3 R3, -R5, UR7, R0 ;  /* 0x0000000705037c10 */ /* 0x000fe2000fffe100 */
[----:B------:R-:W-:-:S04]  /*2360*/  IMAD.WIDE.U32 R8, R89, UR8, R6 ;  /* 0x0000000859087c25 */ /* 0x000fc8000f8e0006 */
[----:B------:R-:W-:Y:S02]  /*2370*/  IMAD.IADD R9, R9, 0x1, R13 ;  /* 0x0000000109097824 */ /* 0x000fe400078e020d */
[----:B------:R-:W-:Y:S01]  /*2380*/  IMAD.MOV.U32 R0, RZ, RZ, -0x1 ;  /* 0xffffffffff007424 */ /* 0x000fe200078e00ff */
[----:B------:R-:W-:Y:S06]  /*2390*/  @P0 BRA `(.L_x_34) ;  /* 0x0000004c00780947 */ /* 0x000fec0003800000 */
[----:B------:R-:W0:Y:S01]  /*23a0*/  LDC.64 R12, c[0x0][0x5c8] ;  /* 0x00017200ff0c7b82 */ /* 0x000e220000000a00 */
[----:B-----5:R-:W-:Y:S01]  /*23b0*/  FSETP.NEU.AND P1, PT, R90, RZ, PT ;  /* 0x000000ff5a00720b */ /* 0x020fe20003f2d000 */
[----:B------:R-:W-:Y:S01]  /*23c0*/  BSSY B0, `(.L_x_34) ;  /* 0x00004db000007945 */ /* 0x000fe20003800000 */
[----:B------:R-:W-:-:S04]  /*23d0*/  ISETP.GT.AND P6, PT, R4, RZ, PT ;  /* 0x000000ff0400720c */ /* 0x000fc80003fc4270 */
[----:B------:R-:W-:Y:S01]  /*23e0*/  ISETP.GT.AND P0, PT, R3, RZ, P6 ;  /* 0x000000ff0300720c */ /* 0x000fe20003704270 */
[-C--:B0-----:R-:W-:Y:S02]  /*23f0*/  IMAD R10, R97, R12.reuse, RZ ;  /* 0x0000000c610a7224 */ /* 0x081fe400078e02ff */
[----:B------:R-:W-:-:S04]  /*2400*/  IMAD.WIDE.U32 R104, R113, R12, R8 ;  /* 0x0000000c71687225 */ /* 0x000fc800078e0008 */
[----:B------:R-:W-:-:S04]  /*2410*/  IMAD R5, R113, R13, R10 ;  /* 0x0000000d71057224 */ /* 0x000fc800078e020a */
[----:B------:R-:W-:Y:S01]  /*2420*/  IMAD.IADD R95, R105, 0x1, R5 ;  /* 0x00000001695f7824 */ /* 0x000fe200078e0205 */
[----:B------:R-:W-:Y:S06]  /*2430*/  @!P1 BRA `(.L_x_35) ;  /* 0x0000003400749947 */ /* 0x000fec0003800000 */
[----:B------:R-:W0:Y:S01]  /*2440*/  LDC.64 R14, c[0x0][0x5b8] ;  /* 0x00016e00ff0e7b82 */ /* 0x000e220000000a00 */
[----:B------:R-:W-:-:S07]  /*2450*/  ULDC.64 UR4, c[0x0][0x5c0] ;  /* 0x0001700000047ab9 */ /* 0x000fce0000000a00 */
[----:B------:R-:W1:Y:S08]  /*2460*/  LDC.64 R98, c[0x0][0x5b0] ;  /* 0x00016c00ff627b82 */ /* 0x000e700000000a00 */
[----:B------:R-:W3:Y:S01]  /*2470*/  LDC.64 R10, c[0x0][0x5a8] ;  /* 0x00016a00ff0a7b82 */ /* 0x000ee20000000a00 */
[-C--:B0-----:R-:W-:Y:S02]  /*2480*/  IMAD R8, R21, R14.reuse, RZ ;  /* 0x0000000e15087224 */ /* 0x081fe400078e02ff */
[----:B------:R-:W-:-:S04]  /*2490*/  IMAD.WIDE.U32 R20, R89, R14, R6 ;  /* 0x0000000e59147225 */ /* 0x000fc800078e0006 */
[----:B--2---:R-:W-:Y:S02]  /*24a0*/  IMAD R91, R89, R15, R8 ;  /* 0x0000000f595b7224 */ /* 0x004fe400078e0208 */
[-C--:B-1----:R-:W-:Y:S02]  /*24b0*/  IMAD R8, R97, R98.reuse, RZ ;  /* 0x0000006261087224 */ /* 0x082fe400078e02ff */
[----:B------:R-:W-:Y:S02]  /*24c0*/  IMAD.IADD R93, R21, 0x1, R91 ;  /* 0x00000001155d7824 */ /* 0x000fe400078e025b */
[----:B------:R-:W-:Y:S02]  /*24d0*/  IMAD.MOV.U32 R92, RZ, RZ, R20 ;  /* 0x000000ffff5c7224 */ /* 0x000fe400078e0014 */
[C---:B------:R-:W-:Y:S02]  /*24e0*/  IMAD R109, R113.reuse, R99, R8 ;  /* 0x00000063716d7224 */ /* 0x040fe400078e0208 */
[----:B------:R-:W-:-:S04]  /*24f0*/  IMAD.WIDE.U32 R8, R113, R98, R92 ;  /* 0x0000006271087225 */ /* 0x000fc800078e005c */
[----:B------:R-:W-:Y:S01]  /*2500*/  IMAD.IADD R5, R9, 0x1, R109 ;  /* 0x0000000109057824 */ /* 0x000fe200078e026d */
[----:B---3--:R-:W-:-:S04]  /*2510*/  LEA R100, P1, R8, R10, 0x1 ;  /* 0x0000000a08647211 */ /* 0x008fc800078208ff */
[----:B------:R-:W-:-:S05]  /*2520*/  LEA.HI.X R101, R8, R11, R5, 0x1, P1 ;  /* 0x0000000b08657211 */ /* 0x000fca00008f0c05 */
[----:B------:R-:W2:Y:S01]  /*2530*/  @P0 LDG.E.LTC128B.U16 R5, desc[UR36][R100.64] ;  /* 0x0000002464050981 */ /* 0x000ea2000c1e1520 */
[----:B------:R-:W-:Y:S01]  /*2540*/  LEA R94, P1, R104, UR4, 0x1 ;  /* 0x00000004685e7c11 */ /* 0x000fe2000f8208ff */
[----:B------:R-:W-:Y:S01]  /*2550*/  IMAD.WIDE.U32 R8, R113, R98, R6 ;  /* 0x0000006271087225 */ /* 0x000fe200078e0006 */
[----:B------:R-:W-:Y:S01]  /*2560*/  ISETP.GT.AND P4, PT, R4, 0x1, PT ;  /* 0x000000010400780c */ /* 0x000fe20003f84270 */
[----:B------:R-:W-:Y:S01]  /*2570*/  BSSY B1, `(.L_x_36) ;  /* 0x0000012000017945 */ /* 0x000fe20003800000 */
[----:B------:R-:W-:Y:S01]  /*2580*/  LEA.HI.X R95, R104, UR5, R95, 0x1, P1 ;  /* 0x00000005685f7c11 */ /* 0x000fe200088f0c5f */
[----:B------:R-:W-:Y:S01]  /*2590*/  IMAD.IADD R9, R109, 0x1, R9 ;  /* 0x000000016d097824 */ /* 0x000fe200078e0209 */
[----:B------:R-:W-:Y:S02]  /*25a0*/  ISETP.GT.AND P1, PT, R3, RZ, P4 ;  /* 0x000000ff0300720c */ /* 0x000fe40002724270 */
[----:B------:R-:W-:Y:S01]  /*25b0*/  P2R R107, PR, RZ, 0x10 ;  /* 0x00000010ff6b7803 */ /* 0x000fe20000000000 */
[----:B------:R-:W-:-:S04]  /*25c0*/  IMAD.WIDE.U32 R102, R89, R14, R8 ;  /* 0x0000000e59667225 */ /* 0x000fc800078e0008 */
[----:B------:R-:W-:Y:S01]  /*25d0*/  IMAD.IADD R9, R91, 0x1, R103 ;  /* 0x000000015b097824 */ /* 0x000fe200078e0267 */
[----:B------:R-:W-:Y:S02]  /*25e0*/  LEA R8, P2, R102, R10, 0x1 ;  /* 0x0000000a66087211 */ /* 0x000fe400078408ff */
[----:B------:R-:W-:Y:S02]  /*25f0*/  SHF.L.U64.HI R103, R98, 0x3, R99 ;  /* 0x0000000362677819 */ /* 0x000fe40000010263 */
[----:B------:R-:W-:Y:S01]  /*2600*/  LEA.HI.X R9, R102, R11, R9, 0x1, P2 ;  /* 0x0000000b66097211 */ /* 0x000fe200010f0c09 */
[----:B------:R-:W-:Y:S02]  /*2610*/  IMAD.SHL.U32 R102, R98, 0x8, RZ ;  /* 0x0000000862667824 */ /* 0x000fe400078e00ff */
[----:B--2---:R-:W-:-:S05]  /*2620*/  HADD2.F32 R15, -RZ, R5.H0_H0 ;  /* 0x20000005ff0f7230 */ /* 0x004fca0000004100 */
[----:B------:R-:W-:-:S04]  /*2630*/  FMUL R15, R15, R90 ;  /* 0x0000005a0f0f7220 */ /* 0x000fc80000400000 */
[----:B------:R-:W-:-:S05]  /*2640*/  FFMA R15, R56, R88, R15 ;  /* 0x00000058380f7223 */ /* 0x000fca000000000f */
[----:B------:R-:W-:-:S05]  /*2650*/  F2FP.F16.F32.PACK_AB R15, RZ, R15 ;  /* 0x0000000fff0f723e */ /* 0x000fca00000000ff */
[----:B------:R0:W-:Y:S01]  /*2660*/  @P0 STG.E.U16 desc[UR36][R94.64], R15 ;  /* 0x0000000f5e000986 */ /* 0x0001e2000c101524 */
[----:B------:R-:W-:Y:S05]  /*2670*/  @!P1 BRA `(.L_x_37) ;  /* 0x0000000000049947 */ /* 0x000fea0003800000 */
[----:B------:R1:W5:Y:S02]  /*2680*/  LDG.E.LTC128B.U16 R5, desc[UR36][R8.64+0x2] ;  /* 0x0000022408057981 */ /* 0x000364000c1e1520 */
.L_x_37:
[----:B------:R-:W-:Y:S05]  /*2690*/  BSYNC B1 ;  /* 0x0000000000017941 */ /* 0x000fea0003800000 */
.L_x_36:
[----:B0----5:R-:W-:Y:S01]  /*26a0*/  HADD2.F32 R15, -RZ, R5.H0_H0 ;  /* 0x20000005ff0f7230 */ /* 0x021fe20000004100 */
[----:B------:R-:W-:Y:S01]  /*26b0*/  ISETP.GT.AND P0, PT, R3, 0x8, P6 ;  /* 0x000000080300780c */ /* 0x000fe20003704270 */
[----:B------:R-:W-:-:S04]  /*26c0*/  IMAD.WIDE.U32 R104, R113, R98, R102 ;  /* 0x0000006271687225 */ /* 0x000fc800078e0066 */
[----:B------:R-:W-:Y:S01]  /*26d0*/  FMUL R56, R15, R90 ;  /* 0x0000005a0f387220 */ /* 0x000fe20000400000 */
[----:B------:R-:W-:Y:S01]  /*26e0*/  IMAD.IADD R109, R109, 0x1, R105 ;  /* 0x000000016d6d7824 */ /* 0x000fe200078e0269 */
[----:B------:R-:W-:Y:S02]  /*26f0*/  IADD3 R15, P2, R20, R104, RZ ;  /* 0x00000068140f7210 */ /* 0x000fe40007f5e0ff */
[----:B------:R-:W-:-:S03]  /*2700*/  FFMA R57, R57, R88, R56 ;  /* 0x0000005839397223 */ /* 0x000fc60000000038 */
[----:B------:R-:W-:Y:S01]  /*2710*/  IMAD.X R100, R109, 0x1, R93, P2 ;  /* 0x000000016d647824 */ /* 0x000fe200010e065d */
[C---:B------:R-:W-:Y:S02]  /*2720*/  LEA R56, P2, R15.reuse, R10, 0x1 ;  /* 0x0000000a0f387211 */ /* 0x040fe400078408ff */
[----:B------:R-:W-:Y:S02]  /*2730*/  F2FP.F16.F32.PACK_AB R101, RZ, R57 ;  /* 0x00000039ff65723e */ /* 0x000fe400000000ff */
[----:B------:R-:W-:Y:S02]  /*2740*/  LEA.HI.X R57, R15, R11, R100, 0x1, P2 ;  /* 0x0000000b0f397211 */ /* 0x000fe400010f0c64 */
[----:B------:R-:W-:Y:S01]  /*2750*/  PRMT R15, R5, 0x7610, R15 ;  /* 0x00007610050f7816 */ /* 0x000fe2000000000f */
[----:B------:R0:W-:Y:S05]  /*2760*/  @P1 STG.E.U16 desc[UR36][R94.64+0x2], R101 ;  /* 0x000002655e001986 */ /* 0x0001ea000c101524 */
[----:B------:R2:W3:Y:S01]  /*2770*/  @P0 LDG.E.LTC128B.U16 R15, desc[UR36][R56.64] ;  /* 0x00000024380f0981 */ /* 0x0004e2000c1e1520 */
[----:B------:R-:W-:Y:S01]  /*2780*/  IADD3 R104, P1, R6, R104, RZ ;  /* 0x0000006806687210 */ /* 0x000fe20007f3e0ff */
[----:B------:R-:W-:Y:S01]  /*2790*/  BSSY B1, `(.L_x_38) ;  /* 0x0000012000017945 */ /* 0x000fe20003800000 */
[----:B------:R-:W-:-:S03]  /*27a0*/  SHF.L.U64.HI R111, R12, 0x4, R13 ;  /* 0x000000040c6f7819 */ /* 0x000fc6000001020d */
[----:B------:R-:W-:Y:S01]  /*27b0*/  IMAD.X R105, R7, 0x1, R109, P1 ;  /* 0x0000000107697824 */ /* 0x000fe200008e066d */
[----:B------:R-:W-:Y:S01]  /*27c0*/  ISETP.GT.AND P1, PT, R3, 0x8, P4 ;  /* 0x000000080300780c */ /* 0x000fe20002724270 */
[----:B------:R-:W-:Y:S02]  /*27d0*/  IMAD.SHL.U32 R109, R12, 0x10, RZ ;  /* 0x000000100c6d7824 */ /* 0x000fe400078e00ff */
[----:B------:R-:W-:-:S03]  /*27e0*/  IMAD.WIDE.U32 R104, R89, R14, R104 ;  /* 0x0000000e59687225 */ /* 0x000fc600078e0068 */
[----:B------:R-:W-:Y:S02]  /*27f0*/  IADD3 R100, P2, R109, R94, RZ ;  /* 0x0000005e6d647210 */ /* 0x000fe40007f5e0ff */
[----:B--2---:R-:W-:-:S03]  /*2800*/  LEA R56, P3, R104, R10, 0x1 ;  /* 0x0000000a68387211 */ /* 0x004fc600078608ff */
[----:B0-----:R-:W-:Y:S02]  /*2810*/  IMAD.X R101, R111, 0x1, R95, P2 ;  /* 0x000000016f657824 */ /* 0x001fe400010e065f */
[----:B---3--:R-:W-:-:S05]  /*2820*/  HADD2.F32 R5, -RZ, R15.H0_H0 ;  /* 0x2000000fff057230 */ /* 0x008fca0000004100 */
[----:B------:R-:W-:-:S04]  /*2830*/  FMUL R5, R5, R90 ;  /* 0x0000005a05057220 */ /* 0x000fc80000400000 */
[----:B------:R-:W-:Y:S01]  /*2840*/  FFMA R5, R58, R88, R5 ;  /* 0x000000583a057223 */ /* 0x000fe20000000005 */
[----:B------:R-:W-:-:S04]  /*2850*/  IMAD.IADD R58, R91, 0x1, R105 ;  /* 0x000000015b3a7824 */ /* 0x000fc800078e0269 */
[----:B------:R-:W-:Y:S02]  /*2860*/  F2FP.F16.F32.PACK_AB R5, RZ, R5 ;  /* 0x00000005ff05723e */ /* 0x000fe400000000ff */
[----:B------:R-:W-:-:S03]  /*2870*/  LEA.HI.X R57, R104, R11, R58, 0x1, P3 ;  /* 0x0000000b68397211 */ /* 0x000fc600018f0c3a */
[----:B------:R0:W-:Y:S01]  /*2880*/  @P0 STG.E.U16 desc[UR36][R100.64], R5 ;  /* 0x0000000564000986 */ /* 0x0001e2000c101524 */
[----:B------:R-:W-:Y:S05]  /*2890*/  @!P1 BRA `(.L_x_39) ;  /* 0x0000000000049947 */ /* 0x000fea0003800000 */
[----:B------:R2:W5:Y:S02]  /*28a0*/  LDG.E.LTC128B.U16 R15, desc[UR36][R56.64+0x2] ;  /* 0x00000224380f7981 */ /* 0x000564000c1e1520 */
.L_x_39:
[----:B------:R-:W-:Y:S05]  /*28b0*/  BSYNC B1 ;  /* 0x0000000000017941 */ /* 0x000fea0003800000 */
.L_x_38:
[----:B0----5:R-:W-:Y:S01]  /*28c0*/  HADD2.F32 R5, -RZ, R15.H0_H0 ;  /* 0x2000000fff057230 */ /* 0x021fe20000004100 */
[----:B------:R-:W-:Y:S01]  /*28d0*/  ISETP.GT.AND P4, PT, R4, 0x8, PT ;  /* 0x000000080400780c */ /* 0x000fe20003f84270 */
[----:B------:R-:W-:Y:S01]  /*28e0*/  BSSY B1, `(.L_x_40) ;  /* 0x000000d000017945 */ /* 0x000fe20003800000 */
[----:B------:R-:W-:Y:S02]  /*28f0*/  PRMT R104, R15, 0x7610, R104 ;  /* 0x000076100f687816 */ /* 0x000fe40000000068 */
[----:B------:R-:W-:Y:S01]  /*2900*/  FMUL R58, R5, R90 ;  /* 0x0000005a053a7220 */ /* 0x000fe20000400000 */
[----:B------:R-:W-:Y:S02]  /*2910*/  ISETP.GT.AND P0, PT, R3, RZ, P4 ;  /* 0x000000ff0300720c */ /* 0x000fe40002704270 */
[----:B------:R-:W-:Y:S01]  /*2920*/  P2R R108, PR, RZ, 0x10 ;  /* 0x00000010ff6c7803 */ /* 0x000fe20000000000 */
[----:B------:R-:W-:Y:S01]  /*2930*/  FFMA R58, R59, R88, R58 ;  /* 0x000000583b3a7223 */ /* 0x000fe2000000003a */
[----:B------:R-:W-:-:S04]  /*2940*/  IMAD.MOV.U32 R59, RZ, RZ, R101 ;  /* 0x000000ffff3b7224 */ /* 0x000fc800078e0065 */
[----:B------:R-:W-:-:S04]  /*2950*/  F2FP.F16.F32.PACK_AB R58, RZ, R58 ;  /* 0x0000003aff3a723e */ /* 0x000fc800000000ff */
[----:B------:R-:W-:Y:S01]  /*2960*/  PRMT R5, R58, 0x7610, R5 ;  /* 0x000076103a057816 */ /* 0x000fe20000000005 */
[----:B------:R-:W-:-:S05]  /*2970*/  IMAD.MOV.U32 R58, RZ, RZ, R100 ;  /* 0x000000ffff3a7224 */ /* 0x000fca00078e0064 */
[----:B------:R0:W-:Y:S01]  /*2980*/  @P1 STG.E.U16 desc[UR36][R58.64+0x2], R5 ;  /* 0x000002053a001986 */ /* 0x0001e2000c101524 */
[----:B------:R-:W-:Y:S05]  /*2990*/  @!P0 BRA `(.L_x_41) ;  /* 0x0000000000048947 */ /* 0x000fea0003800000 */
[----:B------:R3:W5:Y:S02]  /*29a0*/  LDG.E.LTC128B.U16 R104, desc[UR36][R8.64+0x10] ;  /* 0x0000102408687981 */ /* 0x000764000c1e1520 */
.L_x_41:
[----:B------:R-:W-:Y:S05]  /*29b0*/  BSYNC B1 ;  /* 0x0000000000017941 */ /* 0x000fea0003800000 */
.L_x_40:
[----:B-----5:R-:W-:Y:S01]  /*29c0*/  HADD2.F32 R15, -RZ, R104.H0_H0 ;  /* 0x20000068ff0f7230 */ /* 0x020fe20000004100 */
[----:B------:R-:W-:Y:S01]  /*29d0*/  ISETP.GT.AND P3, PT, R4, 0x9, PT ;  /* 0x000000090400780c */ /* 0x000fe20003f64270 */
[C---:B0-----:R-:W-:Y:S01]  /*29e0*/  IMAD.SHL.U32 R5, R12.reuse, 0x100, RZ ;  /* 0x000001000c057824 */ /* 0x041fe200078e00ff */
[----:B------:R-:W-:Y:S02]  /*29f0*/  BSSY B1, `(.L_x_42) ;  /* 0x000000c000017945 */ /* 0x000fe40003800000 */
[----:B------:R-:W-:Y:S01]  /*2a00*/  FMUL R105, R15, R90 ;  /* 0x0000005a0f697220 */ /* 0x000fe20000400000 */
[----:B------:R-:W-:Y:S02]  /*2a10*/  SHF.L.U64.HI R15, R12, 0x8, R13 ;  /* 0x000000080c0f7819 */ /* 0x000fe4000001020d */
[----:B------:R-:W-:Y:S01]  /*2a20*/  IADD3 R12, P1, P2, R5, R94, R109 ;  /* 0x0000005e050c7210 */ /* 0x000fe20007a3e06d */
[----:B------:R-:W-:Y:S01]  /*2a30*/  FFMA R105, R60, R88, R105 ;  /* 0x000000583c697223 */ /* 0x000fe20000000069 */
[----:B------:R-:W-:-:S02]  /*2a40*/  P2R R109, PR, RZ, 0x8 ;  /* 0x00000008ff6d7803 */ /* 0x000fc40000000000 */
[----:B------:R-:W-:Y:S02]  /*2a50*/  IADD3.X R13, R15, R95, R111, P1, P2 ;  /* 0x0000005f0f0d7210 */ /* 0x000fe40000fe446f */
[----:B------:R-:W-:Y:S02]  /*2a60*/  F2FP.F16.F32.PACK_AB R105, RZ, R105 ;  /* 0x00000069ff69723e */ /* 0x000fe400000000ff */
[----:B------:R-:W-:-:S03]  /*2a70*/  ISETP.GT.AND P1, PT, R3, RZ, P3 ;  /* 0x000000ff0300720c */ /* 0x000fc60001f24270 */
[----:B------:R0:W-:Y:S10]  /*2a80*/  @P0 STG.E.U16 desc[UR36][R94.64+0x10], R105 ;  /* 0x000010695e000986 */ /* 0x0001f4000c101524 */
[----:B------:R-:W-:Y:S05]  /*2a90*/  @!P1 BRA `(.L_x_43) ;  /* 0x0000000000049947 */ /* 0x000fea0003800000 */
[----:B------:R4:W5:Y:S02]  /*2aa0*/  LDG.E.LTC128B.U16 R104, desc[UR36][R8.64+0x12] ;  /* 0x0000122408687981 */ /* 0x000964000c1e1520 */
.L_x_43:
[----:B------:R-:W-:Y:S05]  /*2ab0*/  BSYNC B1 ;  /* 0x0000000000017941 */ /* 0x000fea0003800000 */
.L_x_42:
[----:B0----5:R-:W-:Y:S01]  /*2ac0*/  HADD2.F32 R105, -RZ, R104.H0_H0 ;  /* 0x20000068ff697230 */ /* 0x021fe20000004100 */
[----:B------:R-:W-:Y:S01]  /*2ad0*/  ISETP.GT.AND P0, PT, R3, 0x8, P4 ;  /* 0x000000080300780c */ /* 0x000fe20002704270 */
[----:B------:R-:W-:Y:S03]  /*2ae0*/  BSSY B1, `(.L_x_44) ;  /* 0x000000a000017945 */ /* 0x000fe60003800000 */
[----:B------:R-:W-:-:S04]  /*2af0*/  FMUL R60, R105, R90 ;  /* 0x0000005a693c7220 */ /* 0x000fc80000400000 */
[----:B------:R-:W-:Y:S01]  /*2b00*/  FFMA R60, R61, R88, R60 ;  /* 0x000000583d3c7223 */ /* 0x000fe2000000003c */
[----:B------:R-:W-:-:S04]  /*2b10*/  @P1 IMAD.MOV.U32 R61, RZ, RZ, R95 ;  /* 0x000000ffff3d1224 */ /* 0x000fc800078e005f */
[----:B------:R-:W-:-:S04]  /*2b20*/  F2FP.F16.F32.PACK_AB R60, RZ, R60 ;  /* 0x0000003cff3c723e */ /* 0x000fc800000000ff */
[----:B------:R-:W-:Y:S01]  /*2b30*/  PRMT R105, R60, 0x7610, R105 ;  /* 0x000076103c697816 */ /* 0x000fe20000000069 */
[----:B------:R-:W-:-:S05]  /*2b40*/  @P1 IMAD.MOV.U32 R60, RZ, RZ, R94 ;  /* 0x000000ffff3c1224 */ /* 0x000fca00078e005e */
[----:B------:R0:W-:Y:S01]  /*2b50*/  @P1 STG.E.U16 desc[UR36][R60.64+0x12], R105 ;  /* 0x000012693c001986 */ /* 0x0001e2000c101524 */
[----:B------:R-:W-:Y:S05]  /*2b60*/  @!P0 BRA `(.L_x_45) ;  /* 0x0000000000048947 */ /* 0x000fea0003800000 */
[----:B------:R0:W5:Y:S02]  /*2b70*/  LDG.E.LTC128B.U16 R104, desc[UR36][R56.64+0x10] ;  /* 0x0000102438687981 */ /* 0x000164000c1e1520 */
.L_x_45:
[----:B------:R-:W-:Y:S05]  /*2b80*/  BSYNC B1 ;  /* 0x0000000000017941 */ /* 0x000fea0003800000 */
.L_x_44:
[----:B0----5:R-:W-:Y:S01]  /*2b90*/  HADD2.F32 R61, -RZ, R104.H0_H0 ;  /* 0x20000068ff3d7230 */ /* 0x021fe20000004100 */
[----:B------:R-:W-:Y:S01]  /*2ba0*/  ISETP.GT.AND P1, PT, R3, 0x8, P3 ;  /* 0x000000080300780c */ /* 0x000fe20001f24270 */
[----:B------:R-:W-:Y:S03]  /*2bb0*/  BSSY B1, `(.L_x_46) ;  /* 0x0000007000017945 */ /* 0x000fe60003800000 */
[----:B------:R-:W-:-:S04]  /*2bc0*/  FMUL R61, R61, R90 ;  /* 0x0000005a3d3d7220 */ /* 0x000fc80000400000 */
[----:B------:R-:W-:-:S05]  /*2bd0*/  FFMA R61, R62, R88, R61 ;  /* 0x000000583e3d7223 */ /* 0x000fca000000003d */
[----:B------:R-:W-:-:S05]  /*2be0*/  F2FP.F16.F32.PACK_AB R61, RZ, R61 ;  /* 0x0000003dff3d723e */ /* 0x000fca00000000ff */
[----:B------:R0:W-:Y:S01]  /*2bf0*/  @P0 STG.E.U16 desc[UR36][R58.64+0x10], R61 ;  /* 0x0000103d3a000986 */ /* 0x0001e2000c101524 */
[----:B------:R-:W-:Y:S05]  /*2c00*/  @!P1 BRA `(.L_x_47) ;  /* 0x0000000000049947 */ /* 0x000fea0003800000 */
[----:B------:R0:W5:Y:S02]  /*2c10*/  LDG.E.LTC128B.U16 R104, desc[UR36][R56.64+0x12] ;  /* 0x0000122438687981 */ /* 0x000164000c1e1520 */
.L_x_47:
[----:B------:R-:W-:Y:S05]  /*2c20*/  BSYNC B1 ;  /* 0x0000000000017941 */ /* 0x000fea0003800000 */
.L_x_46:
[----:B0----5:R-:W-:Y:S01]  /*2c30*/  HADD2.F32 R61, -RZ, R104.H0_H0 ;  /* 0x20000068ff3d7230 */ /* 0x021fe20000004100 */
[----:B------:R-:W-:Y:S01]  /*2c40*/  IADD3 R113, P0, R113, 0x80, RZ ;  /* 0x0000008071717810 */ /* 0x000fe20007f1e0ff */
[----:B------:R-:W-:Y:S01]  /*2c50*/  BSSY B1, `(.L_x_48) ;  /* 0x000000b000017945 */ /* 0x000fe20003800000 */
[----:B------:R-:W-:Y:S02]  /*2c60*/  ISETP.GT.AND P2, PT, R4, 0x10, PT ;  /* 0x000000100400780c */ /* 0x000fe40003f44270 */
[----:B------:R-:W-:Y:S01]  /*2c70*/  FMUL R60, R61, R90 ;  /* 0x0000005a3d3c7220 */ /* 0x000fe20000400000 */
[----:B------:R-:W-:Y:S01]  /*2c80*/  IMAD.X R97, RZ, RZ, R97, P0 ;  /* 0x000000ffff617224 */ /* 0x000fe200000e0661 */
[----:B------:R-:W-:Y:S02]  /*2c90*/  ISETP.GT.AND P0, PT, R3, RZ, P2 ;  /* 0x000000ff0300720c */ /* 0x000fe40001704270 */
[----:B------:R-:W-:Y:S01]  /*2ca0*/  FFMA R60, R63, R88, R60 ;  /* 0x000000583f3c7223 */ /* 0x000fe2000000003c */
[----:B------:R-:W-:-:S04]  /*2cb0*/  P2R R105, PR, RZ, 0x4 ;  /* 0x00000004ff697803 */ /* 0x000fc80000000000 */
[----:B------:R-:W-:-:S05]  /*2cc0*/  F2FP.F16.F32.PACK_AB R60, RZ, R60 ;  /* 0x0000003cff3c723e */ /* 0x000fca00000000ff */
[----:B------:R0:W-:Y:S01]  /*2cd0*/  @P1 STG.E.U16 desc[UR36][R58.64+0x12], R60 ;  /* 0x0000123c3a001986 */ /* 0x0001e2000c101524 */
[----:B------:R-:W-:Y:S05]  /*2ce0*/  @!P0 BRA `(.L_x_49) ;  /* 0x0000000000048947 */ /* 0x000fea0003800000 */
[----:B------:R0:W5:Y:S02]  /*2cf0*/  LDG.E.LTC128B.U16 R104, desc[UR36][R8.64+0x20] ;  /* 0x0000202408687981 */ /* 0x000164000c1e1520 */
.L_x_49:
[----:B------:R-:W-:Y:S05]  /*2d00*/  BSYNC B1 ;  /* 0x0000000000017941 */ /* 0x000fea0003800000 */
.L_x_48:
[----:B-----5:R-:W-:Y:S01]  /*2d10*/  HADD2.F32 R21, -RZ, R104.H0_H0 ;  /* 0x20000068ff157230 */ /* 0x020fe20000004100 */
[----:B------:R-:W-:Y:S01]  /*2d20*/  ISETP.GT.AND P1, PT, R4, 0x11, PT ;  /* 0x000000110400780c */ /* 0x000fe20003f24270 */
[-C--:B0-----:R-:W-:Y:S01]  /*2d30*/  IMAD R60, R97, R98.reuse, RZ ;  /* 0x00000062613c7224 */ /* 0x081fe200078e02ff */
[----:B------:R-:W-:Y:S01]  /*2d40*/  BSSY B1, `(.L_x_50) ;  /* 0x0000021000017945 */ /* 0x000fe20003800000 */
[----:B------:R-:W-:-:S04]  /*2d50*/  IMAD.WIDE.U32 R62, R113, R98, R6 ;  /* 0x00000062713e7225 */ /* 0x000fc800078e0006 */
[----:B------:R-:W-:Y:S01]  /*2d60*/  FMUL R21, R21, R90 ;  /* 0x0000005a15157220 */ /* 0x000fe20000400000 */
[----:B------:R-:W-:-:S03]  /*2d70*/  IMAD R111, R113, R99, R60 ;  /* 0x00000063716f7224 */ /* 0x000fc600078e023c */
[----:B------:R-:W-:Y:S01]  /*2d80*/  FFMA R21, R64, R88, R21 ;  /* 0x0000005840157223 */ /* 0x000fe20000000015 */
[----:B------:R-:W-:-:S04]  /*2d90*/  IMAD.WIDE.U32 R60, R113, R98, R92 ;  /* 0x00000062713c7225 */ /* 0x000fc800078e005c */
[----:B------:R-:W-:Y:S01]  /*2da0*/  F2FP.F16.F32.PACK_AB R21, RZ, R21 ;  /* 0x00000015ff15723e */ /* 0x000fe200000000ff */
[----:B------:R-:W-:Y:S02]  /*2db0*/  IMAD.IADD R63, R111, 0x1, R63 ;  /* 0x000000016f3f7824 */ /* 0x000fe400078e023f */
[----:B------:R-:W-:Y:S01]  /*2dc0*/  IMAD.WIDE.U32 R98, R113, R98, R102 ;  /* 0x0000006271627225 */ /* 0x000fe200078e0066 */
[----:B------:R-:W-:-:S03]  /*2dd0*/  PRMT R97, R21, 0x7610, R97 ;  /* 0x0000761015617816 */ /* 0x000fc60000000061 */
[----:B------:R-:W-:Y:S02]  /*2de0*/  IMAD.IADD R21, R61, 0x1, R111 ;  /* 0x000000013d157824 */ /* 0x000fe400078e026f */
[----:B------:R0:W-:Y:S01]  /*2df0*/  @P0 STG.E.U16 desc[UR36][R94.64+0x20], R97 ;  /* 0x000020615e000986 */ /* 0x0001e2000c101524 */
[----:B------:R-:W-:Y:S02]  /*2e00*/  IMAD.IADD R111, R111, 0x1, R99 ;  /* 0x000000016f6f7824 */ /* 0x000fe400078e0263 */
[----:B0-----:R-:W-:Y:S01]  /*2e10*/  IMAD.WIDE.U32 R96, R89, R14, R62 ;  /* 0x0000000e59607225 */ /* 0x001fe200078e003e */
[----:B------:R-:W-:-:S04]  /*2e20*/  LEA R62, P0, R60, R10, 0x1 ;  /* 0x0000000a3c3e7211 */ /* 0x000fc800078008ff */
[----:B------:R-:W-:Y:S01]  /*2e30*/  LEA.HI.X R63, R60, R11, R21, 0x1, P0 ;  /* 0x0000000b3c3f7211 */ /* 0x000fe200000f0c15 */
[----:B------:R-:W-:Y:S01]  /*2e40*/  IMAD.IADD R21, R91, 0x1, R97 ;  /* 0x000000015b157824 */ /* 0x000fe200078e0261 */
[----:B------:R-:W-:-:S04]  /*2e50*/  LEA R60, P0, R96, R10, 0x1 ;  /* 0x0000000a603c7211 */ /* 0x000fc800078008ff */
[----:B------:R-:W-:Y:S02]  /*2e60*/  LEA.HI.X R61, R96, R11, R21, 0x1, P0 ;  /* 0x0000000b603d7211 */ /* 0x000fe400000f0c15 */
[----:B------:R-:W-:-:S05]  /*2e70*/  IADD3 R64, P0, R20, R98, RZ ;  /* 0x0000006214407210 */ /* 0x000fca0007f1e0ff */
[----:B------:R-:W-:Y:S01]  /*2e80*/  IMAD.X R92, R111, 0x1, R93, P0 ;  /* 0x000000016f5c7824 */ /* 0x000fe200000e065d */
[----:B------:R-:W-:-:S05]  /*2e90*/  IADD3 R20, P0, R6, R98, RZ ;  /* 0x0000006206147210 */ /* 0x000fca0007f1e0ff */
[----:B------:R-:W-:Y:S01]  /*2ea0*/  IMAD.X R21, R7, 0x1, R111, P0 ;  /* 0x0000000107157824 */ /* 0x000fe200000e066f */
[----:B------:R-:W-:Y:S01]  /*2eb0*/  LEA R6, P0, R64, R10, 0x1 ;  /* 0x0000000a40067211 */ /* 0x000fe200078008ff */
[----:B------:R-:W-:-:S03]  /*2ec0*/  IMAD.WIDE.U32 R20, R89, R14, R20 ;  /* 0x0000000e59147225 */ /* 0x000fc600078e0014 */
[----:B------:R-:W-:Y:S02]  /*2ed0*/  LEA.HI.X R7, R64, R11, R92, 0x1, P0 ;  /* 0x0000000b40077211 */ /* 0x000fe400000f0c5c */
[----:B------:R-:W-:Y:S01]  /*2ee0*/  P2R R89, PR, RZ, 0x2 ;  /* 0x00000002ff597803 */ /* 0x000fe20000000000 */
[----:B------:R-:W-:Y:S01]  /*2ef0*/  IMAD.IADD R91, R91, 0x1, R21 ;  /* 0x000000015b5b7824 */ /* 0x000fe200078e0215 */
[----:B------:R-:W-:-:S04]  /*2f00*/  LEA R10, P0, R20, R10, 0x1 ;  /* 0x0000000a140a7211 */ /* 0x000fc800078008ff */
[----:B------:R-:W-:Y:S02]  /*2f10*/  LEA.HI.X R11, R20, R11, R91, 0x1, P0 ;  /* 0x0000000b140b7211 */ /* 0x000fe400000f0c5b */
[----:B------:R-:W-:-:S13]  /*2f20*/  ISETP.GT.AND P0, PT, R3, RZ, P1 ;  /* 0x000000ff0300720c */ /* 0x000fda0000f04270 */
[----:B------:R-:W-:Y:S05]  /*2f30*/  @!P0 BRA `(.L_x_51) ;  /* 0x0000000000048947 */ /* 0x000fea0003800000 */
[----:B------:R0:W5:Y:S02]  /*2f40*/  LDG.E.LTC128B.U16 R104, desc[UR36][R8.64+0x22] ;  /* 0x0000222408687981 */ /* 0x000164000c1e1520 */
.L_x_51:
[----:B------:R-:W-:Y:S05]  /*2f50*/  BSYNC B1 ;  /* 0x0000000000017941 */ /* 0x000fea0003800000 */
.L_x_50:
[----:B-----5:R-:W-:Y:S01]  /*2f60*/  HADD2.F32 R21, -RZ, R104.H0_H0 ;  /* 0x20000068ff157230 */ /* 0x020fe20000004100 */
[----:B------:R-:W-:Y:S01]  /*2f70*/  BSSY B1, `(.L_x_52) ;  /* 0x000000a000017945 */ /* 0x000fe20003800000 */
[----:B------:R-:W-:-:S03]  /*2f80*/  @P0 IMAD.MOV.U32 R20, RZ, RZ, R94 ;  /* 0x000000ffff140224 */ /* 0x000fc600078e005e */
[----:B------:R-:W-:Y:S01]  /*2f90*/  FMUL R14, R21, R90 ;  /* 0x0000005a150e7220 */ /* 0x000fe20000400000 */
[----:B------:R-:W-:-:S03]  /*2fa0*/  @P0 IMAD.MOV.U32 R21, RZ, RZ, R95 ;  /* 0x000000ffff150224 */ /* 0x000fc600078e005f */
[----:B------:R-:W-:-:S05]  /*2fb0*/  FFMA R14, R65, R88, R14 ;  /* 0x00000058410e7223 */ /* 0x000fca000000000e */
[----:B------:R-:W-:-:S05]  /*2fc0*/  F2FP.F16.F32.PACK_AB R14, RZ, R14 ;  /* 0x0000000eff0e723e */ /* 0x000fca00000000ff */
[----:B------:R0:W-:Y:S01]  /*2fd0*/  @P0 STG.E.U16 desc[UR36][R20.64+0x22], R14 ;  /* 0x0000220e14000986 */ /* 0x0001e2000c101524 */
[----:B------:R-:W-:-:S13]  /*2fe0*/  ISETP.GT.AND P0, PT, R3, 0x8, P2 ;  /* 0x000000080300780c */ /* 0x000fda0001704270 */
[----:B0-----:R-:W-:Y:S05]  /*2ff0*/  @!P0 BRA `(.L_x_53) ;  /* 0x0000000000048947 */ /* 0x001fea0003800000 */
[----:B------:R0:W5:Y:S02]  /*3000*/  LDG.E.LTC128B.U16 R104, desc[UR36][R56.64+0x20] ;  /* 0x0000202438687981 */ /* 0x000164000c1e1520 */
.L_x_53:
[----:B------:R-:W-:Y:S05]  /*3010*/  BSYNC B1 ;  /* 0x0000000000017941 */ /* 0x000fea0003800000 */
.L_x_52:
[----:B-----5:R-:W-:Y:S01]  /*3020*/  HADD2.F32 R21, -RZ, R104.H0_H0 ;  /* 0x20000068ff157230 */ /* 0x020fe20000004100 */
[----:B------:R-:W-:Y:S04]  /*3030*/  BSSY B1, `(.L_x_54) ;  /* 0x0000008000017945 */ /* 0x000fe80003800000 */
[----:B------:R-:W-:-:S04]  /*3040*/  FMUL R21, R21, R90 ;  /* 0x0000005a15157220 */ /* 0x000fc80000400000 */
[----:B------:R-:W-:-:S05]  /*3050*/  FFMA R21, R66, R88, R21 ;  /* 0x0000005842157223 */ /* 0x000fca0000000015 */
[----:B------:R-:W-:-:S05]  /*3060*/  F2FP.F16.F32.PACK_AB R21, RZ, R21 ;  /* 0x00000015ff15723e */ /* 0x000fca00000000ff */
[----:B------:R0:W-:Y:S01]  /*3070*/  @P0 STG.E.U16 desc[UR36][R58.64+0x20], R21 ;  /* 0x000020153a000986 */ /* 0x0001e2000c101524 */
[----:B------:R-:W-:-:S13]  /*3080*/  ISETP.GT.AND P0, PT, R3, 0x8, P1 ;  /* 0x000000080300780c */ /* 0x000fda0000f04270 */
[----:B0-----:R-:W-:Y:S05]  /*3090*/  @!P0 BRA `(.L_x_55) ;  /* 0x0000000000048947 */ /* 0x001fea0003800000 */
[----:B------:R0:W5:Y:S02]  /*30a0*/  LDG.E.LTC128B.U16 R104, desc[UR36][R56.64+0x22] ;  /* 0x0000222438687981 */ /* 0x000164000c1e1520 */
.L_x_55:
[----:B------:R-:W-:Y:S05]  /*30b0*/  BSYNC B1 ;  /* 0x0000000000017941 */ /* 0x000fea0003800000 */
.L_x_54:
[----:B-----5:R-:W-:Y:S01]  /*30c0*/  HADD2.F32 R21, -RZ, R104.H0_H0 ;  /* 0x20000068ff157230 */ /* 0x020fe20000004100 */
[----:B------:R-:W-:Y:S01]  /*30d0*/  ISETP.GT.AND P2, PT, R4, 0x18, PT ;  /* 0x000000180400780c */ /* 0x000fe20003f44270 */
[----:B------:R-:W-:Y:S03]  /*30e0*/  BSSY B1, `(.L_x_56) ;  /* 0x0000009000017945 */ /* 0x000fe60003800000 */
[----:B------:R-:W-:Y:S01]  /*30f0*/  FMUL R14, R21, R90 ;  /* 0x0000005a150e7220 */ /* 0x000fe20000400000 */
[----:B------:R-:W-:-:S03]  /*3100*/  P2R R91, PR, RZ, 0x4 ;  /* 0x00000004ff5b7803 */ /* 0x000fc60000000000 */
[----:B------:R-:W-:-:S05]  /*3110*/  FFMA R14, R67, R88, R14 ;  /* 0x00000058430e7223 */ /* 0x000fca000000000e */
[----:B------:R-:W-:-:S05]  /*3120*/  F2FP.F16.F32.PACK_AB R14, RZ, R14 ;  /* 0x0000000eff0e723e */ /* 0x000fca00000000ff */
[----:B------:R0:W-:Y:S01]  /*3130*/  @P0 STG.E.U16 desc[UR36][R58.64+0x22], R14 ;  /* 0x0000220e3a000986 */ /* 0x0001e2000c101524 */
[----:B------:R-:W-:-:S13]  /*3140*/  ISETP.GT.AND P0, PT, R3, RZ, P2 ;  /* 0x000000ff0300720c */ /* 0x000fda0001704270 */
[----:B0-----:R-:W-:Y:S05]  /*3150*/  @!P0 BRA `(.L_x_57) ;  /* 0x0000000000048947 */ /* 0x001fea0003800000 */
[----:B------:R0:W5:Y:S02]  /*3160*/  LDG.E.LTC128B.U16 R104, desc[UR36][R8.64+0x30] ;  /* 0x0000302408687981 */ /* 0x000164000c1e1520 */
.L_x_57:
[----:B------:R-:W-:Y:S05]  /*3170*/  BSYNC B1 ;  /* 0x0000000000017941 */ /* 0x000fea0003800000 */
.L_x_56:
[----:B-----5:R-:W-:Y:S01]  /*3180*/  HADD2.F32 R21, -RZ, R104.H0_H0 ;  /* 0x20000068ff157230 */ /* 0x020fe20000004100 */
[----:B------:R-:W-:Y:S01]  /*3190*/  ISETP.GT.AND P1, PT, R4, 0x19, PT ;  /* 0x000000190400780c */ /* 0x000fe20003f24270 */
[----:B------:R-:W-:Y:S01]  /*31a0*/  @P0 IMAD.MOV.U32 R20, RZ, RZ, R94 ;  /* 0x000000ffff140224 */ /* 0x000fe200078e005e */
[----:B------:R-:W-:Y:S02]  /*31b0*/  BSSY B1, `(.L_x_58) ;  /* 0x000000b000017945 */ /* 0x000fe40003800000 */
[----:B------:R-:W-:-:S04]  /*31c0*/  FMUL R21, R21, R90 ;  /* 0x0000005a15157220 */ /* 0x000fc80000400000 */
[----:B------:R-:W-:Y:S01]  /*31d0*/  FFMA R21, R68, R88, R21 ;  /* 0x0000005844157223 */ /* 0x000fe20000000015 */
[----:B------:R-:W-:-:S04]  /*31e0*/  P2R R68, PR, RZ, 0x2 ;  /* 0x00000002ff447803 */ /* 0x000fc80000000000 */
[----:B------:R-:W-:-:S04]  /*31f0*/  F2FP.F16.F32.PACK_AB R21, RZ, R21 ;  /* 0x00000015ff15723e */ /* 0x000fc800000000ff */
[----:B------:R-:W-:Y:S01]  /*3200*/  PRMT R14, R21, 0x7610, R14 ;  /* 0x00007610150e7816 */ /* 0x000fe2000000000e */
[----:B------:R-:W-:-:S05]  /*3210*/  @P0 IMAD.MOV.U32 R21, RZ, RZ, R95 ;  /* 0x000000ffff150224 */ /* 0x000fca00078e005f */
[----:B------:R0:W-:Y:S01]  /*3220*/  @P0 STG.E.U16 desc[UR36][R20.64+0x30], R14 ;  /* 0x0000300e14000986 */ /* 0x0001e2000c101524 */
[----:B------:R-:W-:-:S13]  /*3230*/  ISETP.GT.AND P0, PT, R3, RZ, P1 ;  /* 0x000000ff0300720c */ /* 0x000fda0000f04270 */
[----:B0-----:R-:W-:Y:S05]  /*3240*/  @!P0 BRA `(.L_x_59) ;  /* 0x0000000000048947 */ /* 0x001fea0003800000 */
[----:B------:R0:W5:Y:S02]  /*3250*/  LDG.E.LTC128B.U16 R104, desc[UR36][R8.64+0x32] ;  /* 0x0000322408687981 */ /* 0x000164000c1e1520 */
.L_x_59:
[----:B------:R-:W-:Y:S05]  /*3260*/  BSYNC B1 ;  /* 0x0000000000017941 */ /* 0x000fea0003800000 */
.L_x_58:
        /* <DEDUP_REMOVED lines=11> */
.L_x_61:
[----:B------:R-:W-:Y:S05]  /*3320*/  BSYNC B1 ;  /* 0x0000000000017941 */ /* 0x000fea0003800000 */
.L_x_60:
        /* <DEDUP_REMOVED lines=9> */
.L_x_63:
[----:B------:R-:W-:Y:S05]  /*33c0*/  BSYNC B1 ;  /* 0x0000000000017941 */ /* 0x000fea0003800000 */
.L_x_62:
        /* <DEDUP_REMOVED lines=11> */
.L_x_65:
[----:B------:R-:W-:Y:S05]  /*3480*/  BSYNC B1 ;  /* 0x0000000000017941 */ /* 0x000fea0003800000 */
.L_x_64:
[----:B-----5:R-:W-:Y:S01]  /*3490*/  HADD2.F32 R21, -RZ, R104.H0_H0 ;  /* 0x20000068ff157230 */ /* 0x020fe20000004100 */
[----:B------:R-:W-:Y:S01]  /*34a0*/  ISETP.GT.AND P1, PT, R4, 0x21, PT ;  /* 0x000000210400780c */ /* 0x000fe20003f24270 */
[----:B------:R-:W-:Y:S01]  /*34b0*/  @P0 IMAD.MOV.U32 R20, RZ, RZ, R94 ;  /* 0x000000ffff140224 */ /* 0x000fe200078e005e */
[----:B------:R-:W-:Y:S02]  /*34c0*/  BSSY B1, `(.L_x_66) ;  /* 0x000000b000017945 */ /* 0x000fe40003800000 */
[----:B------:R-:W-:Y:S01]  /*34d0*/  FMUL R21, R21, R90 ;  /* 0x0000005a15157220 */ /* 0x000fe20000400000 */
[----:B------:R-:W-:-:S03]  /*34e0*/  P2R R70, PR, RZ, 0x2 ;  /* 0x00000002ff467803 */ /* 0x000fc60000000000 */
[----:B------:R-:W-:-:S05]  /*34f0*/  FFMA R21, R72, R88, R21 ;  /* 0x0000005848157223 */ /* 0x000fca0000000015 */
[----:B------:R-:W-:-:S04]  /*3500*/  F2FP.F16.F32.PACK_AB R21, RZ, R21 ;  /* 0x00000015ff15723e */ /* 0x000fc800000000ff */
[----:B------:R-:W-:Y:S01]  /*3510*/  PRMT R14, R21, 0x7610, R14 ;  /* 0x00007610150e7816 */ /* 0x000fe2000000000e */
[----:B------:R-:W-:-:S05]  /*3520*/  @P0 IMAD.MOV.U32 R21, RZ, RZ, R95 ;  /* 0x000000ffff150224 */ /* 0x000fca00078e005f */
[----:B------:R0:W-:Y:S01]  /*3530*/  @P0 STG.E.U16 desc[UR36][R20.64+0x40], R14 ;  /* 0x0000400e14000986 */ /* 0x0001e2000c101524 */
[----:B------:R-:W-:-:S13]  /*3540*/  ISETP.GT.AND P0, PT, R3, RZ, P1 ;  /* 0x000000ff0300720c */ /* 0x000fda0000f04270 */
[----:B0-----:R-:W-:Y:S05]  /*3550*/  @!P0 BRA `(.L_x_67) ;  /* 0x0000000000048947 */ /* 0x001fea0003800000 */
[----:B------:R0:W5:Y:S02]  /*3560*/  LDG.E.LTC128B.U16 R104, desc[UR36][R8.64+0x42] ;  /* 0x0000422408687981 */ /* 0x000164000c1e1520 */
.L_x_67:
[----:B------:R-:W-:Y:S05]  /*3570*/  BSYNC B1 ;  /* 0x0000000000017941 */ /* 0x000fea0003800000 */
.L_x_66:
        /* <DEDUP_REMOVED lines=11> */
.L_x_69:
[----:B------:R-:W-:Y:S05]  /*3630*/  BSYNC B1 ;  /* 0x0000000000017941 */ /* 0x000fea0003800000 */
.L_x_68:
        /* <DEDUP_REMOVED lines=9> */
.L_x_71:
[----:B------:R-:W-:Y:S05]  /*36d0*/  BSYNC B1 ;  /* 0x0000000000017941 */ /* 0x000fea0003800000 */
.L_x_70:
        /* <DEDUP_REMOVED lines=11> */
.L_x_73:
[----:B------:R-:W-:Y:S05]  /*3790*/  BSYNC B1 ;  /* 0x0000000000017941 */ /* 0x000fea0003800000 */
.L_x_72:
[----:B-----5:R-:W-:Y:S01]  /*37a0*/  HADD2.F32 R21, -RZ, R104.H0_H0 ;  /* 0x20000068ff157230 */ /* 0x020fe20000004100 */
[----:B------:R-:W-:Y:S01]  /*37b0*/  ISETP.GT.AND P5, PT, R4, 0x29, PT ;  /* 0x000000290400780c */ /* 0x000fe20003fa4270 */
[----:B------:R-:W-:Y:S01]  /*37c0*/  @P0 IMAD.MOV.U32 R20, RZ, RZ, R94 ;  /* 0x000000ffff140224 */ /* 0x000fe200078e005e */
[----:B------:R-:W-:Y:S02]  /*37d0*/  BSSY B1, `(.L_x_74) ;  /* 0x000000b000017945 */ /* 0x000fe40003800000 */
[----:B------:R-:W-:-:S04]  /*37e0*/  FMUL R21, R21, R90 ;  /* 0x0000005a15157220 */ /* 0x000fc80000400000 */
[----:B------:R-:W-:-:S05]  /*37f0*/  FFMA R21, R76, R88, R21 ;  /* 0x000000584c157223 */ /* 0x000fca0000000015 */
[----:B------:R-:W-:-:S04]  /*3800*/  F2FP.F16.F32.PACK_AB R21, RZ, R21 ;  /* 0x00000015ff15723e */ /* 0x000fc800000000ff */
[----:B------:R-:W-:Y:S01]  /*3810*/  PRMT R14, R21, 0x7610, R14 ;  /* 0x00007610150e7816 */ /* 0x000fe2000000000e */
[----:B------:R-:W-:-:S05]  /*3820*/  @P0 IMAD.MOV.U32 R21, RZ, RZ, R95 ;  /* 0x000000ffff150224 */ /* 0x000fca00078e005f */
[----:B------:R1:W-:Y:S01]  /*3830*/  @P0 STG.E.U16 desc[UR36][R20.64+0x50], R14 ;  /* 0x0000500e14000986 */ /* 0x0003e2000c101524 */
[----:B------:R-:W-:Y:S02]  /*3840*/  ISETP.GT.AND P0, PT, R3, RZ, P5 ;  /* 0x000000ff0300720c */ /* 0x000fe40002f04270 */
[----:B-1----:R-:W-:-:S11]  /*3850*/  P2R R14, PR, RZ, 0x20 ;  /* 0x00000020ff0e7803 */ /* 0x002fd60000000000 */
[----:B------:R-:W-:Y:S05]  /*3860*/  @!P0 BRA `(.L_x_75) ;  /* 0x0000000000048947 */ /* 0x000fea0003800000 */
[----:B------:R1:W5:Y:S02]  /*3870*/  LDG.E.LTC128B.U16 R104, desc[UR36][R8.64+0x52] ;  /* 0x0000522408687981 */ /* 0x000364000c1e1520 */
.L_x_75:
[----:B------:R-:W-:Y:S05]  /*3880*/  BSYNC B1 ;  /* 0x0000000000017941 */ /* 0x000fea0003800000 */
.L_x_74:
        /* <DEDUP_REMOVED lines=11> */
.L_x_77:
[----:B------:R-:W-:Y:S05]  /*3940*/  BSYNC B1 ;  /* 0x0000000000017941 */ /* 0x000fea0003800000 */
.L_x_76:
        /* <DEDUP_REMOVED lines=9> */
.L_x_79:
[----:B------:R-:W-:Y:S05]  /*39e0*/  BSYNC B1 ;  /* 0x0000000000017941 */ /* 0x000fea0003800000 */
.L_x_78:
[----:B-----5:R-:W-:Y:S01]  /*39f0*/  HADD2.F32 R21, -RZ, R104.H0_H0 ;  /* 0x20000068ff157230 */ /* 0x020fe20000004100 */
[----:B------:R-:W-:Y:S01]  /*3a00*/  ISETP.GT.AND P3, PT, R4, 0x30, PT ;  /* 0x000000300400780c */ /* 0x000fe20003f64270 */
[----:B------:R-:W-:Y:S03]  /*3a10*/  BSSY B1, `(.L_x_80) ;  /* 0x0000008000017945 */ /* 0x000fe60003800000 */
[----:B------:R-:W-:-:S04]  /*3a20*/  FMUL R14, R21, R90 ;  /* 0x0000005a150e7220 */ /* 0x000fc80000400000 */
[----:B------:R-:W-:-:S05]  /*3a30*/  FFMA R14, R79, R88, R14 ;  /* 0x000000584f0e7223 */ /* 0x000fca000000000e */
[----:B------:R-:W-:-:S05]  /*3a40*/  F2FP.F16.F32.PACK_AB R14, RZ, R14 ;  /* 0x0000000eff0e723e */ /* 0x000fca00000000ff */
[----:B------:R0:W-:Y:S01]  /*3a50*/  @P0 STG.E.U16 desc[UR36][R58.64+0x52], R14 ;  /* 0x0000520e3a000986 */ /* 0x0001e2000c101524 */
[----:B------:R-:W-:-:S13]  /*3a60*/  ISETP.GT.AND P0, PT, R3, RZ, P3 ;  /* 0x000000ff0300720c */ /* 0x000fda0001f04270 */
[----:B0-----:R-:W-:Y:S05]  /*3a70*/  @!P0 BRA `(.L_x_81) ;  /* 0x0000000000048947 */ /* 0x001fea0003800000 */
[----:B------:R0:W5:Y:S02]  /*3a80*/  LDG.E.LTC128B.U16 R104, desc[UR36][R8.64+0x60] ;  /* 0x0000602408687981 */ /* 0x000164000c1e1520 */
.L_x_81:
[----:B------:R-:W-:Y:S05]  /*3a90*/  BSYNC B1 ;  /* 0x0000000000017941 */ /* 0x000fea0003800000 */
.L_x_80:
        /* <DEDUP_REMOVED lines=13> */
.L_x_83:
[----:B------:R-:W-:Y:S05]  /*3b70*/  BSYNC B1 ;  /* 0x0000000000017941 */ /* 0x000fea0003800000 */
.L_x_82:
        /* <DEDUP_REMOVED lines=11> */
.L_x_85:
[----:B------:R-:W-:Y:S05]  /*3c30*/  BSYNC B1 ;  /* 0x0000000000017941 */ /* 0x000fea0003800000 */
.L_x_84:
        /* <DEDUP_REMOVED lines=9> */
.L_x_87:
[----:B------:R-:W-:Y:S05]  /*3cd0*/  BSYNC B1 ;  /* 0x0000000000017941 */ /* 0x000fea0003800000 */
.L_x_86:
        /* <DEDUP_REMOVED lines=10> */
.L_x_89:
[----:B------:R-:W-:Y:S05]  /*3d80*/  BSYNC B1 ;  /* 0x0000000000017941 */ /* 0x000fea0003800000 */
.L_x_88:
[----:B-----5:R-:W-:Y:S01]  /*3d90*/  HADD2.F32 R21, -RZ, R104.H0_H0 ;  /* 0x20000068ff157230 */ /* 0x020fe20000004100 */
[----:B------:R-:W-:Y:S01]  /*3da0*/  BSSY B1, `(.L_x_90) ;  /* 0x0000011000017945 */ /* 0x000fe20003800000 */
[----:B------:R-:W-:Y:S02]  /*3db0*/  @P0 IMAD.MOV.U32 R66, RZ, RZ, R94 ;  /* 0x000000ffff420224 */ /* 0x000fe400078e005e */
[----:B------:R-:W-:Y:S02]  /*3dc0*/  @P0 IMAD.MOV.U32 R67, RZ, RZ, R95 ;  /* 0x000000ffff430224 */ /* 0x000fe400078e005f */
[----:B------:R-:W-:-:S04]  /*3dd0*/  FMUL R21, R21, R90 ;  /* 0x0000005a15157220 */ /* 0x000fc80000400000 */
[----:B------:R-:W-:-:S05]  /*3de0*/  FFMA R21, R84, R88, R21 ;  /* 0x0000005854157223 */ /* 0x000fca0000000015 */
[----:B------:R-:W-:-:S05]  /*3df0*/  F2FP.F16.F32.PACK_AB R21, RZ, R21 ;  /* 0x00000015ff15723e */ /* 0x000fca00000000ff */
[----:B------:R1:W-:Y:S01]  /*3e00*/  @P0 STG.E.U16 desc[UR36][R66.64+0x70], R21 ;  /* 0x0000701542000986 */ /* 0x0003e2000c101524 */
[----:B------:R-:W-:-:S05]  /*3e10*/  IADD3 R20, P0, R5, R100, RZ ;  /* 0x0000006405147210 */ /* 0x000fca0007f1e0ff */
[----:B-1----:R-:W-:Y:S01]  /*3e20*/  IMAD.X R21, R15, 0x1, R101, P0 ;  /* 0x000000010f157824 */ /* 0x002fe200000e0665 */
[----:B------:R-:W-:-:S05]  /*3e30*/  IADD3 R64, P0, R5, R100, RZ ;  /* 0x0000006405407210 */ /* 0x000fca0007f1e0ff */
[----:B------:R-:W-:Y:S01]  /*3e40*/  IMAD.X R65, R15, 0x1, R101, P0 ;  /* 0x000000010f417824 */ /* 0x000fe200000e0665 */
[----:B------:R-:W-:-:S05]  /*3e50*/  IADD3 R14, P0, R5, R94, RZ ;  /* 0x0000005e050e7210 */ /* 0x000fca0007f1e0ff */
[----:B------:R-:W-:Y:S01]  /*3e60*/  IMAD.X R15, R15, 0x1, R95, P0 ;  /* 0x000000010f0f7824 */ /* 0x000fe200000e065f */
[----:B------:R-:W-:-:S04]  /*3e70*/  ISETP.GT.AND P0, PT, R4, 0x39, PT ;  /* 0x000000390400780c */ /* 0x000fc80003f04270 */
[----:B------:R-:W-:-:S13]  /*3e80*/  ISETP.GT.AND P4, PT, R3, RZ, P0 ;  /* 0x000000ff0300720c */ /* 0x000fda0000784270 */
[----:B------:R-:W-:Y:S05]  /*3e90*/  @!P4 BRA `(.L_x_91) ;  /* 0x000000000004c947 */ /* 0x000fea0003800000 */
[----:B------:R1:W5:Y:S02]  /*3ea0*/  LDG.E.LTC128B.U16 R104, desc[UR36][R8.64+0x72] ;  /* 0x0000722408687981 */ /* 0x000364000c1e1520 */
.L_x_91:
[----:B------:R-:W-:Y:S05]  /*3eb0*/  BSYNC B1 ;  /* 0x0000000000017941 */ /* 0x000fea0003800000 */
.L_x_90:
        /* <DEDUP_REMOVED lines=9> */
.L_x_93:
[----:B------:R-:W-:Y:S05]  /*3f50*/  BSYNC B1 ;  /* 0x0000000000017941 */ /* 0x000fea0003800000 */
.L_x_92:
        /* <DEDUP_REMOVED lines=9> */
.L_x_95:
[----:B------:R-:W-:Y:S05]  /*3ff0*/  BSYNC B1 ;  /* 0x0000000000017941 */ /* 0x000fea0003800000 */
.L_x_94:
[----:B-----5:R-:W-:-:S05]  /*4000*/  HADD2.F32 R5, -RZ, R104.H0_H0 ;  /* 0x20000068ff057230 */ /* 0x020fca0000004100 */
[----:B------:R-:W-:-:S04]  /*4010*/  FMUL R4, R5, R90 ;  /* 0x0000005a05047220 */ /* 0x000fc80000400000 */
[----:B------:R-:W-:-:S05]  /*4020*/  FFMA R4, R87, R88, R4 ;  /* 0x0000005857047223 */ /* 0x000fca0000000004 */
[----:B------:R-:W-:-:S05]  /*4030*/  F2FP.F16.F32.PACK_AB R4, RZ, R4 ;  /* 0x00000004ff04723e */ /* 0x000fca00000000ff */
[----:B------:R0:W-:Y:S01]  /*4040*/  @P4 STG.E.U16 desc[UR36][R58.64+0x72], R4 ;  /* 0x000072043a004986 */ /* 0x0001e2000c101524 */
[----:B------:R-:W-:-:S13]  /*4050*/  ISETP.GT.AND P4, PT, R3, 0x80, P6 ;  /* 0x000000800300780c */ /* 0x000fda0003784270 */
[----:B------:R-:W2:Y:S01]  /*4060*/  @P4 LDG.E.LTC128B.U16 R104, desc[UR36][R62.64] ;  /* 0x000000243e684981 */ /* 0x000ea2000c1e1520 */
[----:B------:R-:W-:Y:S01]  /*4070*/  BSSY B1, `(.L_x_96) ;  /* 0x000000a000017945 */ /* 0x000fe20003800000 */
[----:B--2---:R-:W-:-:S05]  /*4080*/  HADD2.F32 R5, -RZ, R104.H0_H0 ;  /* 0x20000068ff057230 */ /* 0x004fca0000004100 */
[----:B------:R-:W-:-:S04]  /*4090*/  FMUL R5, R5, R90 ;  /* 0x0000005a05057220 */ /* 0x000fc80000400000 */
[----:B------:R-:W-:-:S05]  /*40a0*/  FFMA R5, R24, R88, R5 ;  /* 0x0000005818057223 */ /* 0x000fca0000000005 */
[----:B------:R-:W-:-:S05]  /*40b0*/  F2FP.F16.F32.PACK_AB R5, RZ, R5 ;  /* 0x00000005ff05723e */ /* 0x000fca00000000ff */
[----:B------:R0:W-:Y:S01]  /*40c0*/  @P4 STG.E.U16 desc[UR36][R14.64], R5 ;  /* 0x000000050e004986 */ /* 0x0001e2000c101524 */
[----:B------:R-:W-:-:S04]  /*40d0*/  ISETP.NE.AND P4, PT, R107, RZ, PT ;  /* 0x000000ff6b00720c */ /* 0x000fc80003f85270 */
[----:B------:R-:W-:-:S13]  /*40e0*/  ISETP.GT.AND P4, PT, R3, 0x80, P4 ;  /* 0x000000800300780c */ /* 0x000fda0002784270 */
[----:B0-----:R-:W-:Y:S05]  /*40f0*/  @!P4 BRA `(.L_x_97) ;  /* 0x000000000004c947 */ /* 0x001fea0003800000 */
[----:B------:R0:W5:Y:S02]  /*4100*/  LDG.E.LTC128B.U16 R104, desc[UR36][R60.64+0x2] ;  /* 0x000002243c687981 */ /* 0x000164000c1e1520 */
.L_x_97:
[----:B------:R-:W-:Y:S05]  /*4110*/  BSYNC B1 ;  /* 0x0000000000017941 */ /* 0x000fea0003800000 */
.L_x_96:
[----:B-----5:R-:W-:Y:S01]  /*4120*/  HADD2.F32 R5, -RZ, R104.H0_H0 ;  /* 0x20000068ff057230 */ /* 0x020fe20000004100 */
[----:B------:R-:W-:Y:S01]  /*4130*/  ISETP.GT.AND P6, PT, R3, 0x88, P6 ;  /* 0x000000880300780c */ /* 0x000fe200037c4270 */
[----:B------:R-:W-:Y:S03]  /*4140*/  BSSY B1, `(.L_x_98) ;  /* 0x000000a000017945 */ /* 0x000fe60003800000 */
[----:B------:R-:W-:Y:S01]  /*4150*/  FMUL R4, R5, R90 ;  /* 0x0000005a05047220 */ /* 0x000fe20000400000 */
[----:B------:R-:W-:-:S03]  /*4160*/  @P4 IMAD.MOV.U32 R5, RZ, RZ, R15 ;  /* 0x000000ffff054224 */ /* 0x000fc600078e000f */
[----:B------:R-:W-:-:S05]  /*4170*/  FFMA R4, R25, R88, R4 ;  /* 0x0000005819047223 */ /* 0x000fca0000000004 */
[----:B------:R-:W-:-:S04]  /*4180*/  F2FP.F16.F32.PACK_AB R4, RZ, R4 ;  /* 0x00000004ff04723e */ /* 0x000fc800000000ff */
[----:B-1-34-:R-:W-:Y:S01]  /*4190*/  PRMT R8, R4, 0x7610, R8 ;  /* 0x0000761004087816 */ /* 0x01afe20000000008 */
[----:B------:R-:W-:-:S05]  /*41a0*/  @P4 IMAD.MOV.U32 R4, RZ, RZ, R14 ;  /* 0x000000ffff044224 */ /* 0x000fca00078e000e */
[----:B------:R1:W-:Y:S01]  /*41b0*/  @P4 STG.E.U16 desc[UR36][R4.64+0x2], R8 ;  /* 0x0000020804004986 */ /* 0x0003e2000c101524 */
[----:B------:R-:W-:Y:S05]  /*41c0*/  @!P6 BRA `(.L_x_99) ;  /* 0x000000000004e947 */ /* 0x000fea0003800000 */
[----:B------:R2:W5:Y:S02]  /*41d0*/  LDG.E.LTC128B.U16 R104, desc[UR36][R6.64] ;  /* 0x0000002406687981 */ /* 0x000564000c1e1520 */
.L_x_99:
[----:B------:R-:W-:Y:S05]  /*41e0*/  BSYNC B1 ;  /* 0x0000000000017941 */ /* 0x000fea0003800000 */
.L_x_98:
[----:B-1---5:R-:W-:Y:S01]  /*41f0*/  HADD2.F32 R5, -RZ, R104.H0_H0 ;  /* 0x20000068ff057230 */ /* 0x022fe20000004100 */
[----:B------:R-:W-:Y:S01]  /*4200*/  ISETP.NE.AND P4, PT, R107, RZ, PT ;  /* 0x000000ff6b00720c */ /* 0x000fe20003f85270 */
[----:B------:R-:W-:Y:S03]  /*4210*/  BSSY B1, `(.L_x_100) ;  /* 0x0000008000017945 */ /* 0x000fe60003800000 */
[----:B------:R-:W-:Y:S01]  /*4220*/  FMUL R5, R5, R90 ;  /* 0x0000005a05057220 */ /* 0x000fe20000400000 */
[----:B------:R-:W-:-:S03]  /*4230*/  ISETP.GT.AND P4, PT, R3, 0x88, P4 ;  /* 0x000000880300780c */ /* 0x000fc60002784270 */
[----:B------:R-:W-:-:S05]  /*4240*/  FFMA R5, R26, R88, R5 ;  /* 0x000000581a057223 */ /* 0x000fca0000000005 */
[----:B------:R-:W-:-:S05]  /*4250*/  F2FP.F16.F32.PACK_AB R5, RZ, R5 ;  /* 0x00000005ff05723e */ /* 0x000fca00000000ff */
[----:B------:R1:W-:Y:S01]  /*4260*/  @P6 STG.E.U16 desc[UR36][R20.64], R5 ;  /* 0x0000000514006986 */ /* 0x0003e2000c101524 */
[----:B------:R-:W-:Y:S05]  /*4270*/  @!P4 BRA `(.L_x_101) ;  /* 0x000000000004c947 */ /* 0x000fea0003800000 */
[----:B------:R3:W5:Y:S02]  /*4280*/  LDG.E.LTC128B.U16 R104, desc[UR36][R10.64+0x2] ;  /* 0x000002240a687981 */ /* 0x000764000c1e1520 */
.L_x_101:
[----:B------:R-:W-:Y:S05]  /*4290*/  BSYNC B1 ;  /* 0x0000000000017941 */ /* 0x000fea0003800000 */
.L_x_100:
[----:B-1---5:R-:W-:Y:S01]  /*42a0*/  HADD2.F32 R5, -RZ, R104.H0_H0 ;  /* 0x20000068ff057230 */ /* 0x022fe20000004100 */
[----:B------:R-:W-:Y:S01]  /*42b0*/  ISETP.NE.AND P6, PT, R108, RZ, PT ;  /* 0x000000ff6c00720c */ /* 0x000fe20003fc5270 */
[----:B------:R-:W-:Y:S03]  /*42c0*/  BSSY B1, `(.L_x_102) ;  /* 0x0000008000017945 */ /* 0x000fe60003800000 */
[----:B------:R-:W-:-:S04]  /*42d0*/  FMUL R4, R5, R90 ;  /* 0x0000005a05047220 */ /* 0x000fc80000400000 */
[----:B------:R-:W-:-:S05]  /*42e0*/  FFMA R4, R27, R88, R4 ;  /* 0x000000581b047223 */ /* 0x000fca0000000004 */
[----:B------:R-:W-:-:S05]  /*42f0*/  F2FP.F16.F32.PACK_AB R4, RZ, R4 ;  /* 0x00000004ff04723e */ /* 0x000fca00000000ff */
[----:B------:R1:W-:Y:S01]  /*4300*/  @P4 STG.E.U16 desc[UR36][R64.64+0x2], R4 ;  /* 0x0000020440004986 */ /* 0x0003e2000c101524 */
[----:B------:R-:W-:-:S13]  /*4310*/  ISETP.GT.AND P4, PT, R3, 0x80, P6 ;  /* 0x000000800300780c */ /* 0x000fda0003784270 */
[----:B-1----:R-:W-:Y:S05]  /*4320*/  @!P4 BRA `(.L_x_103) ;  /* 0x000000000004c947 */ /* 0x002fea0003800000 */
[----:B------:R1:W5:Y:S02]  /*4330*/  LDG.E.LTC128B.U16 R104, desc[UR36][R60.64+0x10] ;  /* 0x000010243c687981 */ /* 0x000364000c1e1520 */
.L_x_103:
[----:B------:R-:W-:Y:S05]  /*4340*/  BSYNC B1 ;  /* 0x0000000000017941 */ /* 0x000fea0003800000 */
.L_x_102:
[----:B-----5:R-:W-:Y:S01]  /*4350*/  HADD2.F32 R5, -RZ, R104.H0_H0 ;  /* 0x20000068ff057230 */ /* 0x020fe20000004100 */
[----:B------:R-:W-:Y:S01]  /*4360*/  ISETP.NE.AND P6, PT, R109, RZ, PT ;  /* 0x000000ff6d00720c */ /* 0x000fe20003fc5270 */
[----:B------:R-:W-:Y:S01]  /*4370*/  @P4 IMAD.MOV.U32 R4, RZ, RZ, R14 ;  /* 0x000000ffff044224 */ /* 0x000fe200078e000e */
[----:B------:R-:W-:Y:S02]  /*4380*/  BSSY B1, `(.L_x_104) ;  /* 0x000000a000017945 */ /* 0x000fe40003800000 */
[----:B------:R-:W-:-:S04]  /*4390*/  FMUL R5, R5, R90 ;  /* 0x0000005a05057220 */ /* 0x000fc80000400000 */
[----:B------:R-:W-:-:S05]  /*43a0*/  FFMA R5, R28, R88, R5 ;  /* 0x000000581c057223 */ /* 0x000fca0000000005 */
[----:B------:R-:W-:-:S04]  /*43b0*/  F2FP.F16.F32.PACK_AB R5, RZ, R5 ;  /* 0x00000005ff05723e */ /* 0x000fc800000000ff */
[----:B--2---:R-:W-:Y:S01]  /*43c0*/  PRMT R6, R5, 0x7610, R6 ;  /* 0x0000761005067816 */ /* 0x004fe20000000006 */
[----:B------:R-:W-:-:S05]  /*43d0*/  @P4 IMAD.MOV.U32 R5, RZ, RZ, R15 ;  /* 0x000000ffff054224 */ /* 0x000fca00078e000f */
[----:B------:R2:W-:Y:S01]  /*43e0*/  @P4 STG.E.U16 desc[UR36][R4.64+0x10], R6 ;  /* 0x0000100604004986 */ /* 0x0005e2000c101524 */
[----:B------:R-:W-:-:S13]  /*43f0*/  ISETP.GT.AND P4, PT, R3, 0x80, P6 ;  /* 0x000000800300780c */ /* 0x000fda0003784270 */
[----:B--2---:R-:W-:Y:S05]  /*4400*/  @!P4 BRA `(.L_x_105) ;  /* 0x000000000004c947 */ /* 0x004fea0003800000 */
[----:B------:R2:W5:Y:S02]  /*4410*/  LDG.E.LTC128B.U16 R104, desc[UR36][R60.64+0x12] ;  /* 0x000012243c687981 */ /* 0x000564000c1e1520 */
.L_x_105:
[----:B------:R-:W-:Y:S05]  /*4420*/  BSYNC B1 ;  /* 0x0000000000017941 */ /* 0x000fea0003800000 */
.L_x_104:
[----:B-----5:R-:W-:Y:S01]  /*4430*/  HADD2.F32 R5, -RZ, R104.H0_H0 ;  /* 0x20000068ff057230 */ /* 0x020fe20000004100 */
[----:B------:R-:W-:Y:S04]  /*4440*/  BSSY B1, `(.L_x_106) ;  /* 0x000000c000017945 */ /* 0x000fe80003800000 */
[----:B------:R-:W-:Y:S01]  /*4450*/  FMUL R4, R5, R90 ;  /* 0x0000005a05047220 */ /* 0x000fe20000400000 */
[----:B------:R-:W-:-:S03]  /*4460*/  @P4 IMAD.MOV.U32 R5, RZ, RZ, R15 ;  /* 0x000000ffff054224 */ /* 0x000fc600078e000f */
[----:B------:R-:W-:-:S05]  /*4470*/  FFMA R4, R29, R88, R4 ;  /* 0x000000581d047223 */ /* 0x000fca0000000004 */
[----:B------:R-:W-:-:S04]  /*4480*/  F2FP.F16.F32.PACK_AB R4, RZ, R4 ;  /* 0x00000004ff04723e */ /* 0x000fc800000000ff */
[----:B------:R-:W-:Y:S01]  /*4490*/  PRMT R6, R4, 0x7610, R6 ;  /* 0x0000761004067816 */ /* 0x000fe20000000006 */
[----:B------:R-:W-:-:S05]  /*44a0*/  @P4 IMAD.MOV.U32 R4, RZ, RZ, R14 ;  /* 0x000000ffff044224 */ /* 0x000fca00078e000e */
[----:B------:R4:W-:Y:S01]  /*44b0*/  @P4 STG.E.U16 desc[UR36][R4.64+0x12], R6 ;  /* 0x0000120604004986 */ /* 0x0009e2000c101524 */
[----:B------:R-:W-:-:S04]  /*44c0*/  ISETP.NE.AND P4, PT, R108, RZ, PT ;  /* 0x000000ff6c00720c */ /* 0x000fc80003f85270 */
[----:B------:R-:W-:-:S13]  /*44d0*/  ISETP.GT.AND P4, PT, R3, 0x88, P4 ;  /* 0x000000880300780c */ /* 0x000fda0002784270 */
[----:B----4-:R-:W-:Y:S05]  /*44e0*/  @!P4 BRA `(.L_x_107) ;  /* 0x000000000004c947 */ /* 0x010fea0003800000 */
[----:B------:R4:W5:Y:S02]  /*44f0*/  LDG.E.LTC128B.U16 R104, desc[UR36][R10.64+0x10] ;  /* 0x000010240a687981 */ /* 0x000964000c1e1520 */
.L_x_107:
[----:B------:R-:W-:Y:S05]  /*4500*/  BSYNC B1 ;  /* 0x0000000000017941 */ /* 0x000fea0003800000 */
.L_x_106:
        /* <DEDUP_REMOVED lines=9> */
.L_x_109:
[----:B------:R-:W-:Y:S05]  /*45a0*/  BSYNC B1 ;  /* 0x0000000000017941 */ /* 0x000fea0003800000 */
.L_x_108:
[----:B-----5:R-:W-:Y:S01]  /*45b0*/  HADD2.F32 R5, -RZ, R104.H0_H0 ;  /* 0x20000068ff057230 */ /* 0x020fe20000004100 */
[----:B------:R-:W-:Y:S01]  /*45c0*/  ISETP.NE.AND P6, PT, R105, RZ, PT ;  /* 0x000000ff6900720c */ /* 0x000fe20003fc5270 */
[----:B------:R-:W-:Y:S03]  /*45d0*/  BSSY B1, `(.L_x_110) ;  /* 0x000000b000017945 */ /* 0x000fe60003800000 */
[----:B------:R-:W-:Y:S01]  /*45e0*/  FMUL R4, R5, R90 ;  /* 0x0000005a05047220 */ /* 0x000fe20000400000 */
[----:B------:R-:W-:-:S03]  /*45f0*/  @P4 IMAD.MOV.U32 R5, RZ, RZ, R13 ;  /* 0x000000ffff054224 */ /* 0x000fc600078e000d */
[----:B------:R-:W-:-:S05]  /*4600*/  FFMA R4, R31, R88, R4 ;  /* 0x000000581f047223 */ /* 0x000fca0000000004 */
[----:B------:R-:W-:-:S04]  /*4610*/  F2FP.F16.F32.PACK_AB R4, RZ, R4 ;  /* 0x00000004ff04723e */ /* 0x000fc800000000ff */
[----:B------:R-:W-:Y:S01]  /*4620*/  PRMT R6, R4, 0x7610, R6 ;  /* 0x0000761004067816 */ /* 0x000fe20000000006 */
[----:B------:R-:W-:-:S05]  /*4630*/  @P4 IMAD.MOV.U32 R4, RZ, RZ, R12 ;  /* 0x000000ffff044224 */ /* 0x000fca00078e000c */
[----:B------:R0:W-:Y:S01]  /*4640*/  @P4 STG.E.U16 desc[UR36][R4.64+0x12], R6 ;  /* 0x0000120604004986 */ /* 0x0001e2000c101524 */
[----:B------:R-:W-:-:S13]  /*4650*/  ISETP.GT.AND P4, PT, R3, 0x80, P6 ;  /* 0x000000800300780c */ /* 0x000fda0003784270 */
[----:B0-----:R-:W-:Y:S05]  /*4660*/  @!P4 BRA `(.L_x_111) ;  /* 0x000000000004c947 */ /* 0x001fea0003800000 */
[----:B------:R0:W5:Y:S02]  /*4670*/  LDG.E.LTC128B.U16 R104, desc[UR36][R60.64+0x20] ;  /* 0x000020243c687981 */ /* 0x000164000c1e1520 */
.L_x_111:
[----:B------:R-:W-:Y:S05]  /*4680*/  BSYNC B1 ;  /* 0x0000000000017941 */ /* 0x000fea0003800000 */
.L_x_110:
[----:B-----5:R-:W-:Y:S01]  /*4690*/  HADD2.F32 R5, -RZ, R104.H0_H0 ;  /* 0x20000068ff057230 */ /* 0x020fe20000004100 */
[----:B------:R-:W-:Y:S01]  /*46a0*/  ISETP.NE.AND P6, PT, R89, RZ, PT ;  /* 0x000000ff5900720c */ /* 0x000fe20003fc5270 */
        /* <DEDUP_REMOVED lines=11> */
.L_x_113:
[----:B------:R-:W-:Y:S05]  /*4760*/  BSYNC B1 ;  /* 0x0000000000017941 */ /* 0x000fea0003800000 */
.L_x_112:
        /* <DEDUP_REMOVED lines=11> */
[----:B0-----:R-:W-:Y:S05]  /*4820*/  @!P4 BRA `(.L_x_115) ;  /* 0x000000000004c947 */ /* 0x001fea0003800000 */
[----:B------:R0:W5:Y:S02]  /*4830*/  LDG.E.LTC128B.U16 R104, desc[UR36][R10.64+0x20] ;  /* 0x000020240a687981 */ /* 0x000164000c1e1520 */
.L_x_115:
[----:B------:R-:W-:Y:S05]  /*4840*/  BSYNC B1 ;  /* 0x0000000000017941 */ /* 0x000fea0003800000 */
.L_x_114:
[----:B-----5:R-:W-:Y:S01]  /*4850*/  HADD2.F32 R5, -RZ, R104.H0_H0 ;  /* 0x20000068ff057230 */ /* 0x020fe20000004100 */
[----:B------:R-:W-:Y:S01]  /*4860*/  BSSY B1, `(.L_x_116) ;  /* 0x000000b000017945 */ /* 0x000fe20003800000 */
[----:B------:R-:W-:-:S03]  /*4870*/  @P4 IMAD.MOV.U32 R4, RZ, RZ, R12 ;  /* 0x000000ffff044224 */ /* 0x000fc600078e000c */
        /* <DEDUP_REMOVED lines=9> */
.L_x_117:
[----:B------:R-:W-:Y:S05]  /*4910*/  BSYNC B1 ;  /* 0x0000000000017941 */ /* 0x000fea0003800000 */
.L_x_116:
        /* <DEDUP_REMOVED lines=13> */
.L_x_119:
[----:B------:R-:W-:Y:S05]  /*49f0*/  BSYNC B1 ;  /* 0x0000000000017941 */ /* 0x000fea0003800000 */
.L_x_118:
        /* <DEDUP_REMOVED lines=13> */
.L_x_121:
[----:B------:R-:W-:Y:S05]  /*4ad0*/  BSYNC B1 ;  /* 0x0000000000017941 */ /* 0x000fea0003800000 */
.L_x_120:
        /* <DEDUP_REMOVED lines=13> */
.L_x_123:
[----:B------:R-:W-:Y:S05]  /*4bb0*/  BSYNC B1 ;  /* 0x0000000000017941 */ /* 0x000fea0003800000 */
.L_x_122:
        /* <DEDUP_REMOVED lines=12> */
.L_x_125:
[----:B------:R-:W-:Y:S05]  /*4c80*/  BSYNC B1 ;  /* 0x0000000000017941 */ /* 0x000fea0003800000 */
.L_x_124:
        /* <DEDUP_REMOVED lines=13> */
.L_x_127:
[----:B------:R-:W-:Y:S05]  /*4d60*/  BSYNC B1 ;  /* 0x0000000000017941 */ /* 0x000fea0003800000 */
.L_x_126:
        /* <DEDUP_REMOVED lines=13> */
.L_x_129:
[----:B------:R-:W-:Y:S05]  /*4e40*/  BSYNC B1 ;  /* 0x0000000000017941 */ /* 0x000fea0003800000 */
.L_x_128:
        /* <DEDUP_REMOVED lines=13> */
.L_x_131:
[----:B------:R-:W-:Y:S05]  /*4f20*/  BSYNC B1 ;  /* 0x0000000000017941 */ /* 0x000fea0003800000 */
.L_x_130:
        /* <DEDUP_REMOVED lines=12> */
.L_x_133:
[----:B------:R-:W-:Y:S05]  /*4ff0*/  BSYNC B1 ;  /* 0x0000000000017941 */ /* 0x000fea0003800000 */
.L_x_132:
        /* <DEDUP_REMOVED lines=13> */
.L_x_135:
[----:B------:R-:W-:Y:S05]  /*50d0*/  BSYNC B1 ;  /* 0x0000000000017941 */ /* 0x000fea0003800000 */
.L_x_134:
        /* <DEDUP_REMOVED lines=12> */
.L_x_137:
[----:B------:R-:W-:Y:S05]  /*51a0*/  BSYNC B1 ;  /* 0x0000000000017941 */ /* 0x000fea0003800000 */
.L_x_136:
        /* <DEDUP_REMOVED lines=12> */
.L_x_139:
[----:B------:R-:W-:Y:S05]  /*5270*/  BSYNC B1 ;  /* 0x0000000000017941 */ /* 0x000fea0003800000 */
.L_x_138:
[----:B-----5:R-:W-:Y:S01]  /*5280*/  HADD2.F32 R5, -RZ, R104.H0_H0 ;  /* 0x20000068ff057230 */ /* 0x020fe20000004100 */
[----:B------:R-:W-:Y:S01]  /*5290*/  ISETP.GT.AND P5, PT, R3, 0x88, P5 ;  /* 0x000000880300780c */ /* 0x000fe20002fa4270 */
        /* <DEDUP_REMOVED lines=8> */
[----:B------:R-:W-:Y:S05]  /*5320*/  @!P5 BRA `(.L_x_141) ;  /* 0x000000000004d947 */ /* 0x000fea0003800000 */
[----:B------:R0:W5:Y:S02]  /*5330*/  LDG.E.LTC128B.U16 R104, desc[UR36][R10.64+0x52] ;  /* 0x000052240a687981 */ /* 0x000164000c1e1520 */
.L_x_141:
[----:B------:R-:W-:Y:S05]  /*5340*/  BSYNC B1 ;  /* 0x0000000000017941 */ /* 0x000fea0003800000 */
.L_x_140:
[----:B0----5:R-:W-:Y:S01]  /*5350*/  HADD2.F32 R5, -RZ, R104.H0_H0 ;  /* 0x20000068ff057230 */ /* 0x021fe20000004100 */
[----:B------:R-:W-:Y:S01]  /*5360*/  ISETP.GT.AND P4, PT, R3, 0x80, P3 ;  /* 0x000000800300780c */ /* 0x000fe20001f84270 */
        /* <DEDUP_REMOVED lines=8> */
[----:B------:R-:W-:Y:S05]  /*53f0*/  @!P4 BRA `(.L_x_143) ;  /* 0x000000000004c947 */ /* 0x000fea0003800000 */
[----:B------:R0:W5:Y:S02]  /*5400*/  LDG.E.LTC128B.U16 R104, desc[UR36][R60.64+0x60] ;  /* 0x000060243c687981 */ /* 0x000164000c1e1520 */
.L_x_143:
[----:B------:R-:W-:Y:S05]  /*5410*/  BSYNC B1 ;  /* 0x0000000000017941 */ /* 0x000fea0003800000 */
.L_x_142:
[----:B0----5:R-:W-:Y:S01]  /*5420*/  HADD2.F32 R5, -RZ, R104.H0_H0 ;  /* 0x20000068ff057230 */ /* 0x021fe20000004100 */
        /* <DEDUP_REMOVED lines=11> */
.L_x_145:
[----:B------:R-:W-:Y:S05]  /*54e0*/  BSYNC B1 ;  /* 0x0000000000017941 */ /* 0x000fea0003800000 */
.L_x_144:
        /* <DEDUP_REMOVED lines=12> */
.L_x_147:
[----:B------:R-:W-:Y:S05]  /*55b0*/  BSYNC B1 ;  /* 0x0000000000017941 */ /* 0x000fea0003800000 */
.L_x_146:
        /* <DEDUP_REMOVED lines=12> */
.L_x_149:
[----:B------:R-:W-:Y:S05]  /*5680*/  BSYNC B1 ;  /* 0x0000000000017941 */ /* 0x000fea0003800000 */
.L_x_148:
        /* <DEDUP_REMOVED lines=12> */
.L_x_151:
[----:B------:R-:W-:Y:S05]  /*5750*/  BSYNC B1 ;  /* 0x0000000000017941 */ /* 0x000fea0003800000 */
.L_x_150:
        /* <DEDUP_REMOVED lines=12> */
.L_x_153:
[----:B------:R-:W-:Y:S05]  /*5820*/  BSYNC B1 ;  /* 0x0000000000017941 */ /* 0x000fea0003800000 */
.L_x_152:
        /* <DEDUP_REMOVED lines=9> */
.L_x_155:
[----:B------:R-:W-:Y:S05]  /*58c0*/  BSYNC B1 ;  /* 0x0000000000017941 */ /* 0x000fea0003800000 */
.L_x_154:
[----:B-----5:R-:W-:Y:S01]  /*58d0*/  HADD2.F32 R5, -RZ, R104.H0_H0 ;  /* 0x20000068ff057230 */ /* 0x020fe20000004100 */
[----:B0-----:R-:W-:Y:S01]  /*58e0*/  @P1 MOV R4, R12 ;  /* 0x0000000c00041202 */ /* 0x001fe20000000f00 */
[----:B------:R-:W-:Y:S01]  /*58f0*/  BSSY B1, `(.L_x_156) ;  /* 0x000000a000017945 */ /* 0x000fe20003800000 */
[----:B------:R-:W-:Y:S02]  /*5900*/  ISETP.GT.AND P0, PT, R3, 0x88, P0 ;  /* 0x000000880300780c */ /* 0x000fe40000704270 */
        /* <DEDUP_REMOVED lines=8> */
.L_x_157:
[----:B------:R-:W-:Y:S05]  /*5990*/  BSYNC B1 ;  /* 0x0000000000017941 */ /* 0x000fea0003800000 */
.L_x_156:
[----:B------:R-:W-:Y:S05]  /*59a0*/  @!P0 BRA `(.L_x_158) ;  /* 0x0000001400f08947 */ /* 0x000fea0003800000 */
[----:B-----5:R-:W-:-:S05]  /*59b0*/  HADD2.F32 R3, -RZ, R104.H0_H0 ;  /* 0x20000068ff037230 */ /* 0x020fca0000004100 */
[----:B0-----:R-:W-:-:S04]  /*59c0*/  FMUL R4, R3, R90 ;  /* 0x0000005a03047220 */ /* 0x001fc80000400000 */
[----:B------:R-:W-:-:S05]  /*59d0*/  FFMA R4, R55, R88, R4 ;  /* 0x0000005837047223 */ /* 0x000fca0000000004 */
[----:B------:R-:W-:-:S05]  /*59e0*/  F2FP.F16.F32.PACK_AB R4, RZ, R4 ;  /* 0x00000004ff04723e */ /* 0x000fca00000000ff */
[----:B------:R0:W-:Y:S01]  /*59f0*/  STG.E.U16 desc[UR36][R12.64+0x72], R4 ;  /* 0x000072040c007986 */ /* 0x0001e2000c101524 */
[----:B------:R-:W-:Y:S05]  /*5a00*/  BRA `(.L_x_158) ;  /* 0x0000001400d87947 */ /* 0x000fea0003800000 */
.L_x_35:
[----:B------:R-:W-:Y:S01]  /*5a10*/  ULDC.64 UR4, c[0x0][0x5c0] ;  /* 0x0001700000047ab9 */ /* 0x000fe20000000a00 */
[----:B------:R-:W-:Y:S01]  /*5a20*/  ISETP.GT.AND P3, PT, R4, 0x1, PT ;  /* 0x000000010400780c */ /* 0x000fe20003f64270 */
[-C--:B------:R-:W-:Y:S01]  /*5a30*/  FMUL R56, R56, R88.reuse ;  /* 0x0000005838387220 */ /* 0x080fe20000400000 */
[----:B------:R-:W-:Y:S01]  /*5a40*/  LEA R14, P1, R104, UR4, 0x1 ;  /* 0x00000004680e7c11 */ /* 0x000fe2000f8208ff */
[-C--:B------:R-:W-:Y:S01]  /*5a50*/  FMUL R57, R57, R88.reuse ;  /* 0x0000005839397220 */ /* 0x080fe20000400000 */
[----:B------:R-:W-:Y:S01]  /*5a60*/  IMAD.SHL.U32 R7, R12, 0x10, RZ ;  /* 0x000000100c077824 */ /* 0x000fe200078e00ff */
[C---:B------:R-:W-:Y:S01]  /*5a70*/  ISETP.GT.AND P2, PT, R3.reuse, 0x8, P6 ;  /* 0x000000080300780c */ /* 0x040fe20003744270 */
[-C--:B------:R-:W-:Y:S01]  /*5a80*/  FMUL R58, R58, R88.reuse ;  /* 0x000000583a3a7220 */ /* 0x080fe20000400000 */
[----:B------:R-:W-:Y:S01]  /*5a90*/  LEA.HI.X R15, R104, UR5, R95, 0x1, P1 ;  /* 0x00000005680f7c11 */ /* 0x000fe200088f0c5f */
[----:B------:R-:W-:Y:S01]  /*5aa0*/  IMAD.SHL.U32 R89, R12, 0x100, RZ ;  /* 0x000001000c597824 */ /* 0x000fe200078e00ff */
[----:B------:R-:W-:Y:S01]  /*5ab0*/  ISETP.GT.AND P1, PT, R3, RZ, P3 ;  /* 0x000000ff0300720c */ /* 0x000fe20001f24270 */
[----:B------:R-:W-:Y:S01]  /*5ac0*/  FMUL R59, R59, R88 ;  /* 0x000000583b3b7220 */ /* 0x000fe20000400000 */
[----:B------:R-:W-:Y:S01]  /*5ad0*/  F2FP.F16.F32.PACK_AB R56, RZ, R56 ;  /* 0x00000038ff38723e */ /* 0x000fe200000000ff */
[-C--:B------:R-:W-:Y:S01]  /*5ae0*/  FMUL R60, R60, R88.reuse ;  /* 0x000000583c3c7220 */ /* 0x080fe20000400000 */
[----:B------:R-:W-:Y:S01]  /*5af0*/  F2FP.F16.F32.PACK_AB R57, RZ, R57 ;  /* 0x00000039ff39723e */ /* 0x000fe200000000ff */
[-C--:B------:R-:W-:Y:S01]  /*5b00*/  FMUL R61, R61, R88.reuse ;  /* 0x000000583d3d7220 */ /* 0x080fe20000400000 */
[----:B------:R-:W-:Y:S01]  /*5b10*/  SHF.L.U64.HI R5, R12, 0x4, R13 ;  /* 0x000000040c057819 */ /* 0x000fe2000001020d */
[----:B------:R-:W-:Y:S01]  /*5b20*/  @P0 STG.E.U16 desc[UR36][R14.64], R56 ;  /* 0x000000380e000986 */ /* 0x000fe2000c101524 */
[----:B------:R-:W-:Y:S01]  /*5b30*/  PRMT R9, R57, 0x7610, R9 ;  /* 0x0000761039097816 */ /* 0x000fe20000000009 */
[----:B------:R-:W-:Y:S01]  /*5b40*/  FMUL R63, R63, R88 ;  /* 0x000000583f3f7220 */ /* 0x000fe20000400000 */
[----:B------:R-:W-:Y:S01]  /*5b50*/  IADD3 R8, P0, R7, R14, RZ ;  /* 0x0000000e07087210 */ /* 0x000fe20007f1e0ff */
[----:B------:R-:W-:Y:S01]  /*5b60*/  FMUL R62, R62, R88 ;  /* 0x000000583e3e7220 */ /* 0x000fe20000400000 */
[----:B------:R-:W-:Y:S01]  /*5b70*/  F2FP.F16.F32.PACK_AB R58, RZ, R58 ;  /* 0x0000003aff3a723e */ /* 0x000fe200000000ff */
[--C-:B------:R-:W-:Y:S01]  /*5b80*/  @P1 IMAD.MOV.U32 R10, RZ, RZ, R14.reuse ;  /* 0x000000ffff0a1224 */ /* 0x100fe200078e000e */
[----:B------:R-:W-:Y:S01]  /*5b90*/  SHF.L.U64.HI R57, R12, 0x8, R13 ;  /* 0x000000080c397819 */ /* 0x000fe2000001020d */
[--C-:B------:R-:W-:Y:S01]  /*5ba0*/  @P1 IMAD.MOV.U32 R11, RZ, RZ, R15.reuse ;  /* 0x000000ffff0b1224 */ /* 0x100fe200078e000f */
[----:B------:R-:W-:Y:S01]  /*5bb0*/  ISETP.GT.AND P4, PT, R4, 0x8, PT ;  /* 0x000000080400780c */ /* 0x000fe20003f84270 */
[-C--:B------:R-:W-:Y:S01]  /*5bc0*/  FMUL R64, R64, R88.reuse ;  /* 0x0000005840407220 */ /* 0x080fe20000400000 */
[----:B------:R-:W-:Y:S01]  /*5bd0*/  F2FP.F16.F32.PACK_AB R59, RZ, R59 ;  /* 0x0000003bff3b723e */ /* 0x000fe200000000ff */
[----:B------:R-:W-:Y:S01]  /*5be0*/  FMUL R65, R65, R88 ;  /* 0x0000005841417220 */ /* 0x000fe20000400000 */
[----:B------:R0:W-:Y:S01]  /*5bf0*/  @P1 STG.E.U16 desc[UR36][R10.64+0x2], R9 ;  /* 0x000002090a001986 */ /* 0x0001e2000c101524 */
[----:B------:R-:W-:Y:S01]  /*5c00*/  F2FP.F16.F32.PACK_AB R60, RZ, R60 ;  /* 0x0000003cff3c723e */ /* 0x000fe200000000ff */
[-C--:B------:R-:W-:Y:S01]  /*5c10*/  FMUL R66, R66, R88.reuse ;  /* 0x0000005842427220 */ /* 0x080fe20000400000 */
[----:B------:R-:W-:Y:S01]  /*5c20*/  F2FP.F16.F32.PACK_AB R61, RZ, R61 ;  /* 0x0000003dff3d723e */ /* 0x000fe200000000ff */
[-C--:B------:R-:W-:Y:S01]  /*5c30*/  FMUL R67, R67, R88.reuse ;  /* 0x0000005843437220 */ /* 0x080fe20000400000 */
[----:B------:R-:W-:Y:S01]  /*5c40*/  F2FP.F16.F32.PACK_AB R63, RZ, R63 ;  /* 0x0000003fff3f723e */ /* 0x000fe200000000ff */
[----:B------:R-:W-:Y:S01]  /*5c50*/  FMUL R68, R68, R88 ;  /* 0x0000005844447220 */ /* 0x000fe20000400000 */
[----:B------:R-:W-:Y:S01]  /*5c60*/  F2FP.F16.F32.PACK_AB R62, RZ, R62 ;  /* 0x0000003eff3e723e */ /* 0x000fe200000000ff */
[----:B------:R-:W-:Y:S01]  /*5c70*/  FMUL R69, R69, R88 ;  /* 0x0000005845457220 */ /* 0x000fe20000400000 */
[----:B------:R-:W-:Y:S01]  /*5c80*/  F2FP.F16.F32.PACK_AB R64, RZ, R64 ;  /* 0x00000040ff40723e */ /* 0x000fe200000000ff */
[-C--:B------:R-:W-:Y:S01]  /*5c90*/  FMUL R70, R70, R88.reuse ;  /* 0x0000005846467220 */ /* 0x080fe20000400000 */
[----:B------:R-:W-:Y:S01]  /*5ca0*/  F2FP.F16.F32.PACK_AB R65, RZ, R65 ;  /* 0x00000041ff41723e */ /* 0x000fe200000000ff */
[----:B0-----:R-:W-:Y:S01]  /*5cb0*/  IMAD.X R9, R5, 0x1, R15, P0 ;  /* 0x0000000105097824 */ /* 0x001fe200000e060f */
[----:B------:R-:W-:Y:S01]  /*5cc0*/  ISETP.GT.AND P0, PT, R3, 0x8, P3 ;  /* 0x000000080300780c */ /* 0x000fe20001f04270 */
[-C--:B------:R-:W-:Y:S01]  /*5cd0*/  FMUL R71, R71, R88.reuse ;  /* 0x0000005847477220 */ /* 0x080fe20000400000 */
[----:B------:R-:W-:Y:S01]  /*5ce0*/  ISETP.GT.AND P3, PT, R4, 0x9, PT ;  /* 0x000000090400780c */ /* 0x000fe20003f64270 */
[----:B------:R-:W-:Y:S01]  /*5cf0*/  FMUL R72, R72, R88 ;  /* 0x0000005848487220 */ /* 0x000fe20000400000 */
[----:B------:R-:W-:Y:S01]  /*5d00*/  @P2 STG.E.U16 desc[UR36][R8.64], R58 ;  /* 0x0000003a08002986 */ /* 0x000fe2000c101524 */
[----:B------:R-:W-:Y:S01]  /*5d10*/  IADD3 R6, P1, P2, R89, R14, R7 ;  /* 0x0000000e59067210 */ /* 0x000fe20007a3e007 */
[----:B------:R-:W-:Y:S01]  /*5d20*/  FMUL R73, R73, R88 ;  /* 0x0000005849497220 */ /* 0x000fe20000400000 */
[----:B------:R-:W-:Y:S01]  /*5d30*/  F2FP.F16.F32.PACK_AB R66, RZ, R66 ;  /* 0x00000042ff42723e */ /* 0x000fe200000000ff */
[-C--:B------:R-:W-:Y:S01]  /*5d40*/  FMUL R74, R74, R88.reuse ;  /* 0x000000584a4a7220 */ /* 0x080fe20000400000 */
[----:B------:R-:W-:Y:S01]  /*5d50*/  IADD3.X R7, R57, R15, R5, P1, P2 ;  /* 0x0000000f39077210 */ /* 0x000fe20000fe4405 */
[-C--:B------:R-:W-:Y:S01]  /*5d60*/  FMUL R75, R75, R88.reuse ;  /* 0x000000584b4b7220 */ /* 0x080fe20000400000 */
[C---:B------:R-:W-:Y:S01]  /*5d70*/  ISETP.GT.AND P1, PT, R3.reuse, RZ, P4 ;  /* 0x000000ff0300720c */ /* 0x040fe20002724270 */
[-C--:B------:R-:W-:Y:S01]  /*5d80*/  FMUL R76, R76, R88.reuse ;  /* 0x000000584c4c7220 */ /* 0x080fe20000400000 */
[----:B------:R-:W-:Y:S01]  /*5d90*/  @P0 STG.E.U16 desc[UR36][R8.64+0x2], R59 ;  /* 0x0000023b08000986 */ /* 0x000fe2000c101524 */
[----:B------:R-:W-:Y:S01]  /*5da0*/  ISETP.GT.AND P0, PT, R3, RZ, P3 ;  /* 0x000000ff0300720c */ /* 0x000fe20001f04270 */
[-C--:B------:R-:W-:Y:S01]  /*5db0*/  FMUL R77, R77, R88.reuse ;  /* 0x000000584d4d7220 */ /* 0x080fe20000400000 */
[----:B------:R-:W-:Y:S01]  /*5dc0*/  ISETP.GT.AND P2, PT, R4, 0x11, PT ;  /* 0x000000110400780c */ /* 0x000fe20003f44270 */
[-C--:B------:R-:W-:Y:S01]  /*5dd0*/  FMUL R78, R78, R88.reuse ;  /* 0x000000584e4e7220 */ /* 0x080fe20000400000 */
[----:B------:R-:W-:Y:S01]  /*5de0*/  F2FP.F16.F32.PACK_AB R67, RZ, R67 ;  /* 0x00000043ff43723e */ /* 0x000fe200000000ff */
[----:B------:R-:W-:Y:S01]  /*5df0*/  FMUL R79, R79, R88 ;  /* 0x000000584f4f7220 */ /* 0x000fe20000400000 */
[----:B------:R-:W-:Y:S01]  /*5e00*/  F2FP.F16.F32.PACK_AB R68, RZ, R68 ;  /* 0x00000044ff44723e */ /* 0x000fe200000000ff */
[-C--:B------:R-:W-:Y:S01]  /*5e10*/  FMUL R80, R80, R88.reuse ;  /* 0x0000005850507220 */ /* 0x080fe20000400000 */
[----:B------:R-:W-:Y:S01]  /*5e20*/  F2FP.F16.F32.PACK_AB R69, RZ, R69 ;  /* 0x00000045ff45723e */ /* 0x000fe200000000ff */
[----:B------:R-:W-:Y:S01]  /*5e30*/  FMUL R81, R81, R88 ;  /* 0x0000005851517220 */ /* 0x000fe20000400000 */
[--C-:B------:R-:W-:Y:S01]  /*5e40*/  @P1 IMAD.MOV.U32 R10, RZ, RZ, R14.reuse ;  /* 0x000000ffff0a1224 */ /* 0x100fe200078e000e */
[----:B------:R-:W-:Y:S01]  /*5e50*/  F2FP.F16.F32.PACK_AB R70, RZ, R70 ;  /* 0x00000046ff46723e */ /* 0x000fe200000000ff */
[--C-:B------:R-:W-:Y:S01]  /*5e60*/  @P1 IMAD.MOV.U32 R11, RZ, RZ, R15.reuse ;  /* 0x000000ffff0b1224 */ /* 0x100fe200078e000f */
[----:B------:R-:W-:Y:S01]  /*5e70*/  F2FP.F16.F32.PACK_AB R71, RZ, R71 ;  /* 0x00000047ff47723e */ /* 0x000fe200000000ff */
[----:B------:R-:W-:Y:S01]  /*5e80*/  FMUL R82, R82, R88 ;  /* 0x0000005852527220 */ /* 0x000fe20000400000 */
[----:B------:R-:W-:Y:S01]  /*5e90*/  F2FP.F16.F32.PACK_AB R72, RZ, R72 ;  /* 0x00000048ff48723e */ /* 0x000fe200000000ff */
[-C--:B------:R-:W-:Y:S01]  /*5ea0*/  FMUL R83, R83, R88.reuse ;  /* 0x0000005853537220 */ /* 0x080fe20000400000 */
[----:B------:R0:W-:Y:S01]  /*5eb0*/  @P1 STG.E.U16 desc[UR36][R10.64+0x10], R60 ;  /* 0x0000103c0a001986 */ /* 0x0001e2000c101524 */
[----:B------:R-:W-:Y:S01]  /*5ec0*/  ISETP.GT.AND P1, PT, R3, 0x8, P4 ;  /* 0x000000080300780c */ /* 0x000fe20002724270 */
[-C--:B------:R-:W-:Y:S01]  /*5ed0*/  FMUL R84, R84, R88.reuse ;  /* 0x0000005854547220 */ /* 0x080fe20000400000 */
[----:B------:R-:W-:Y:S01]  /*5ee0*/  F2FP.F16.F32.PACK_AB R73, RZ, R73 ;  /* 0x00000049ff49723e */ /* 0x000fe200000000ff */
[----:B------:R-:W-:Y:S01]  /*5ef0*/  FMUL R85, R85, R88 ;  /* 0x0000005855557220 */ /* 0x000fe20000400000 */
[----:B------:R-:W-:Y:S01]  /*5f00*/  F2FP.F16.F32.PACK_AB R74, RZ, R74 ;  /* 0x0000004aff4a723e */ /* 0x000fe200000000ff */
[-C--:B------:R-:W-:Y:S01]  /*5f10*/  FMUL R86, R86, R88.reuse ;  /* 0x0000005856567220 */ /* 0x080fe20000400000 */
[----:B------:R-:W-:Y:S01]  /*5f20*/  F2FP.F16.F32.PACK_AB R75, RZ, R75 ;  /* 0x0000004bff4b723e */ /* 0x000fe200000000ff */
[-C--:B------:R-:W-:Y:S01]  /*5f30*/  FMUL R87, R87, R88.reuse ;  /* 0x0000005857577220 */ /* 0x080fe20000400000 */
[----:B------:R-:W-:Y:S01]  /*5f40*/  ISETP.GT.AND P5, PT, R4, 0x28, PT ;  /* 0x000000280400780c */ /* 0x000fe20003fa4270 */
[----:B------:R-:W-:Y:S01]  /*5f50*/  FMUL R24, R24, R88 ;  /* 0x0000005818187220 */ /* 0x000fe20000400000 */
[----:B------:R-:W-:Y:S01]  /*5f60*/  F2FP.F16.F32.PACK_AB R76, RZ, R76 ;  /* 0x0000004cff4c723e */ /* 0x000fe200000000ff */
[--C-:B0-----:R-:W-:Y:S01]  /*5f70*/  @P0 IMAD.MOV.U32 R10, RZ, RZ, R14.reuse ;  /* 0x000000ffff0a0224 */ /* 0x101fe200078e000e */
[----:B------:R-:W-:Y:S01]  /*5f80*/  ISETP.GT.AND P4, PT, R4, 0x29, PT ;  /* 0x000000290400780c */ /* 0x000fe20003f84270 */
        /* <DEDUP_REMOVED lines=8> */
[C---:B------:R-:W-:Y:S01]  /*6010*/  ISETP.GT.AND P3, PT, R4.reuse, 0x10, PT ;  /* 0x000000100400780c */ /* 0x040fe20003f64270 */
[----:B------:R-:W-:Y:S01]  /*6020*/  @P1 STG.E.U16 desc[UR36][R8.64+0x10], R62 ;  /* 0x0000103e08001986 */ /* 0x000fe2000c101524 */
        /* <DEDUP_REMOVED lines=8> */
[----:B------:R-:W-:Y:S01]  /*60b0*/  F2FP.F16.F32.PACK_AB R82, RZ, R82 ;  /* 0x00000052ff52723e */ /* 0x000fe200000000ff */
[----:B------:R-:W-:Y:S01]  /*60c0*/  @P0 STG.E.U16 desc[UR36][R8.64+0x12], R63 ;  /* 0x0000123f08000986 */ /* 0x000fe2000c101524 */
[----:B------:R-:W-:Y:S01]  /*60d0*/  ISETP.GT.AND P0, PT, R3, RZ, P3 ;  /* 0x000000ff0300720c */ /* 0x000fe20001f04270 */
[-C--:B------:R-:W-:Y:S01]  /*60e0*/  FMUL R32, R32, R88.reuse ;  /* 0x0000005820207220 */ /* 0x080fe20000400000 */
[----:B------:R-:W-:Y:S01]  /*60f0*/  F2FP.F16.F32.PACK_AB R83, RZ, R83 ;  /* 0x00000053ff53723e */ /* 0x000fe200000000ff */
[----:B------:R-:W-:Y:S01]  /*6100*/  FMUL R33, R33, R88 ;  /* 0x0000005821217220 */ /* 0x000fe20000400000 */
[----:B------:R-:W-:Y:S01]  /*6110*/  F2FP.F16.F32.PACK_AB R84, RZ, R84 ;  /* 0x00000054ff54723e */ /* 0x000fe200000000ff */
[-C--:B------:R-:W-:Y:S01]  /*6120*/  FMUL R34, R34, R88.reuse ;  /* 0x0000005822227220 */ /* 0x080fe20000400000 */
[----:B------:R-:W-:Y:S01]  /*6130*/  P2R R5, PR, RZ, 0x20 ;  /* 0x00000020ff057803 */ /* 0x000fe20000000000 */
[-C--:B------:R-:W-:Y:S01]  /*6140*/  FMUL R35, R35, R88.reuse ;  /* 0x0000005823237220 */ /* 0x080fe20000400000 */
[----:B------:R-:W-:Y:S01]  /*6150*/  F2FP.F16.F32.PACK_AB R85, RZ, R85 ;  /* 0x00000055ff55723e */ /* 0x000fe200000000ff */
[----:B------:R-:W-:Y:S01]  /*6160*/  FMUL R36, R36, R88 ;  /* 0x0000005824247220 */ /* 0x000fe20000400000 */
[----:B------:R-:W-:Y:S01]  /*6170*/  F2FP.F16.F32.PACK_AB R86, RZ, R86 ;  /* 0x00000056ff56723e */ /* 0x000fe200000000ff */
[----:B------:R-:W-:Y:S01]  /*6180*/  FMUL R37, R37, R88 ;  /* 0x0000005825257220 */ /* 0x000fe20000400000 */
[----:B------:R-:W-:Y:S01]  /*6190*/  F2FP.F16.F32.PACK_AB R87, RZ, R87 ;  /* 0x00000057ff57723e */ /* 0x000fe200000000ff */
[--C-:B0-----:R-:W-:Y:S01]  /*61a0*/  @P0 IMAD.MOV.U32 R10, RZ, RZ, R14.reuse ;  /* 0x000000ffff0a0224 */ /* 0x101fe200078e000e */
[----:B------:R-:W-:Y:S01]  /*61b0*/  F2FP.F16.F32.PACK_AB R24, RZ, R24 ;  /* 0x00000018ff18723e */ /* 0x000fe200000000ff */
[--C-:B------:R-:W-:Y:S01]  /*61c0*/  @P0 IMAD.MOV.U32 R11, RZ, RZ, R15.reuse ;  /* 0x000000ffff0b0224 */ /* 0x100fe200078e000f */
[----:B------:R-:W-:Y:S01]  /*61d0*/  F2FP.F16.F32.PACK_AB R25, RZ, R25 ;  /* 0x00000019ff19723e */ /* 0x000fe200000000ff */
[----:B------:R-:W-:Y:S01]  /*61e0*/  FMUL R38, R38, R88 ;  /* 0x0000005826267220 */ /* 0x000fe20000400000 */
[----:B------:R-:W-:Y:S01]  /*61f0*/  F2FP.F16.F32.PACK_AB R26, RZ, R26 ;  /* 0x0000001aff1a723e */ /* 0x000fe200000000ff */
[-C--:B------:R-:W-:Y:S01]  /*6200*/  FMUL R39, R39, R88.reuse ;  /* 0x0000005827277220 */ /* 0x080fe20000400000 */
[----:B------:R0:W-:Y:S01]  /*6210*/  @P0 STG.E.U16 desc[UR36][R10.64+0x20], R64 ;  /* 0x000020400a000986 */ /* 0x0001e2000c101524 */
[----:B------:R-:W-:Y:S01]  /*6220*/  ISETP.GT.AND P0, PT, R3, RZ, P2 ;  /* 0x000000ff0300720c */ /* 0x000fe20001704270 */
        /* <DEDUP_REMOVED lines=12> */
[----:B0-----:R-:W-:Y:S01]  /*62f0*/  @P0 IMAD.MOV.U32 R10, RZ, RZ, R14 ;  /* 0x000000ffff0a0224 */ /* 0x001fe200078e000e */
[----:B------:R-:W-:Y:S01]  /*6300*/  F2FP.F16.F32.PACK_AB R33, RZ, R33 ;  /* 0x00000021ff21723e */ /* 0x000fe200000000ff */
[----:B------:R-:W-:Y:S01]  /*6310*/  @P0 IMAD.MOV.U32 R11, RZ, RZ, R15 ;  /* 0x000000ffff0b0224 */ /* 0x000fe200078e000f */
[----:B------:R-:W-:Y:S01]  /*6320*/  F2FP.F16.F32.PACK_AB R34, RZ, R34 ;  /* 0x00000022ff22723e */ /* 0x000fe200000000ff */
[-C--:B------:R-:W-:Y:S01]  /*6330*/  FMUL R46, R46, R88.reuse ;  /* 0x000000582e2e7220 */ /* 0x080fe20000400000 */
[----:B------:R-:W-:Y:S01]  /*6340*/  F2FP.F16.F32.PACK_AB R35, RZ, R35 ;  /* 0x00000023ff23723e */ /* 0x000fe200000000ff */
[-C--:B------:R-:W-:Y:S01]  /*6350*/  FMUL R47, R47, R88.reuse ;  /* 0x000000582f2f7220 */ /* 0x080fe20000400000 */
[----:B------:R0:W-:Y:S01]  /*6360*/  @P0 STG.E.U16 desc[UR36][R10.64+0x22], R65 ;  /* 0x000022410a000986 */ /* 0x0001e2000c101524 */
[----:B------:R-:W-:Y:S01]  /*6370*/  ISETP.GT.AND P0, PT, R3, 0x8, P3 ;  /* 0x000000080300780c */ /* 0x000fe20001f04270 */
[-C--:B------:R-:W-:Y:S01]  /*6380*/  FMUL R48, R48, R88.reuse ;  /* 0x0000005830307220 */ /* 0x080fe20000400000 */
[----:B------:R-:W-:Y:S01]  /*6390*/  ISETP.GT.AND P3, PT, R4, 0x30, PT ;  /* 0x000000300400780c */ /* 0x000fe20003f64270 */
        /* <DEDUP_REMOVED lines=11> */
[----:B------:R-:W-:Y:S01]  /*6450*/  ISETP.GT.AND P0, PT, R3, 0x8, P2 ;  /* 0x000000080300780c */ /* 0x000fe20001704270 */
[-C--:B------:R-:W-:Y:S01]  /*6460*/  FMUL R54, R54, R88.reuse ;  /* 0x0000005836367220 */ /* 0x080fe20000400000 */
[----:B------:R-:W-:Y:S01]  /*6470*/  ISETP.GT.AND P2, PT, R4, 0x18, PT ;  /* 0x000000180400780c */ /* 0x000fe20003f44270 */
[----:B------:R-:W-:Y:S01]  /*6480*/  FMUL R55, R55, R88 ;  /* 0x0000005837377220 */ /* 0x000fe20000400000 */
[----:B------:R-:W-:-:S02]  /*6490*/  F2FP.F16.F32.PACK_AB R41, RZ, R41 ;  /* 0x00000029ff29723e */ /* 0x000fc400000000ff */
[----:B------:R-:W-:Y:S02]  /*64a0*/  F2FP.F16.F32.PACK_AB R42, RZ, R42 ;  /* 0x0000002aff2a723e */ /* 0x000fe400000000ff */
[----:B------:R-:W-:Y:S02]  /*64b0*/  F2FP.F16.F32.PACK_AB R43, RZ, R43 ;  /* 0x0000002bff2b723e */ /* 0x000fe400000000ff */
[----:B------:R-:W-:Y:S02]  /*64c0*/  F2FP.F16.F32.PACK_AB R44, RZ, R44 ;  /* 0x0000002cff2c723e */ /* 0x000fe400000000ff */
[----:B------:R-:W-:Y:S01]  /*64d0*/  F2FP.F16.F32.PACK_AB R45, RZ, R45 ;  /* 0x0000002dff2d723e */ /* 0x000fe200000000ff */
[----:B------:R-:W-:Y:S01]  /*64e0*/  @P0 STG.E.U16 desc[UR36][R8.64+0x22], R67 ;  /* 0x0000224308000986 */ /* 0x000fe2000c101524 */
[----:B------:R-:W-:Y:S02]  /*64f0*/  ISETP.GT.AND P0, PT, R3, RZ, P2 ;  /* 0x000000ff0300720c */ /* 0x000fe40001704270 */
[----:B------:R-:W-:-:S02]  /*6500*/  F2FP.F16.F32.PACK_AB R46, RZ, R46 ;  /* 0x0000002eff2e723e */ /* 0x000fc400000000ff */
[----:B------:R-:W-:Y:S02]  /*6510*/  F2FP.F16.F32.PACK_AB R47, RZ, R47 ;  /* 0x0000002fff2f723e */ /* 0x000fe400000000ff */
[----:B------:R-:W-:Y:S02]  /*6520*/  F2FP.F16.F32.PACK_AB R48, RZ, R48 ;  /* 0x00000030ff30723e */ /* 0x000fe400000000ff */
[----:B------:R-:W-:Y:S02]  /*6530*/  F2FP.F16.F32.PACK_AB R49, RZ, R49 ;  /* 0x00000031ff31723e */ /* 0x000fe400000000ff */
[----:B------:R-:W-:Y:S02]  /*6540*/  F2FP.F16.F32.PACK_AB R50, RZ, R50 ;  /* 0x00000032ff32723e */ /* 0x000fe400000000ff */
[----:B------:R-:W-:Y:S01]  /*6550*/  F2FP.F16.F32.PACK_AB R51, RZ, R51 ;  /* 0x00000033ff33723e */ /* 0x000fe200000000ff */
[----:B0-----:R-:W-:Y:S01]  /*6560*/  @P0 IMAD.MOV.U32 R10, RZ, RZ, R14 ;  /* 0x000000ffff0a0224 */ /* 0x001fe200078e000e */
[----:B------:R-:W-:Y:S01]  /*6570*/  F2FP.F16.F32.PACK_AB R52, RZ, R52 ;  /* 0x00000034ff34723e */ /* 0x000fe200000000ff */
[----:B------:R-:W-:Y:S01]  /*6580*/  @P0 IMAD.MOV.U32 R11, RZ, RZ, R15 ;  /* 0x000000ffff0b0224 */ /* 0x000fe200078e000f */
[----:B------:R-:W-:-:S02]  /*6590*/  F2FP.F16.F32.PACK_AB R53, RZ, R53 ;  /* 0x00000035ff35723e */ /* 0x000fc400000000ff */
[----:B------:R-:W-:Y:S02]  /*65a0*/  F2FP.F16.F32.PACK_AB R54, RZ, R54 ;  /* 0x00000036ff36723e */ /* 0x000fe400000000ff */
[----:B------:R0:W-:Y:S01]  /*65b0*/  @P0 STG.E.U16 desc[UR36][R10.64+0x30], R68 ;  /* 0x000030440a000986 */ /* 0x0001e2000c101524 */
[----:B------:R-:W-:Y:S02]  /*65c0*/  ISETP.GT.AND P0, PT, R3, RZ, P1 ;  /* 0x000000ff0300720c */ /* 0x000fe40000f04270 */
[----:B------:R-:W-:-:S11]  /*65d0*/  F2FP.F16.F32.PACK_AB R55, RZ, R55 ;  /* 0x00000037ff37723e */ /* 0x000fd600000000ff */
[----:B0-----:R-:W-:Y:S02]  /*65e0*/  @P0 IMAD.MOV.U32 R10, RZ, RZ, R14 ;  /* 0x000000ffff0a0224 */ /* 0x001fe400078e000e */
[----:B------:R-:W-:-:S05]  /*65f0*/  @P0 IMAD.MOV.U32 R11, RZ, RZ, R15 ;  /* 0x000000ffff0b0224 */ /* 0x000fca00078e000f */
[----:B------:R0:W-:Y:S01]  /*6600*/  @P0 STG.E.U16 desc[UR36][R10.64+0x32], R69 ;  /* 0x000032450a000986 */ /* 0x0001e2000c101524 */
[----:B------:R-:W-:Y:S02]  /*6610*/  ISETP.GT.AND P0, PT, R3, 0x8, P2 ;  /* 0x000000080300780c */ /* 0x000fe40001704270 */
[----:B------:R-:W-:-:S11]  /*6620*/  ISETP.GT.AND P2, PT, R4, 0x20, PT ;  /* 0x000000200400780c */ /* 0x000fd60003f44270 */
[----:B------:R-:W-:Y:S01]  /*6630*/  @P0 STG.E.U16 desc[UR36][R8.64+0x30], R70 ;  /* 0x0000304608000986 */ /* 0x000fe2000c101524 */
[----:B------:R-:W-:Y:S02]  /*6640*/  ISETP.GT.AND P0, PT, R3, 0x8, P1 ;  /* 0x000000080300780c */ /* 0x000fe40000f04270 */
[----:B------:R-:W-:-:S11]  /*6650*/  ISETP.GT.AND P1, PT, R4, 0x21, PT ;  /* 0x000000210400780c */ /* 0x000fd60003f24270 */
[----:B------:R-:W-:Y:S01]  /*6660*/  @P0 STG.E.U16 desc[UR36][R8.64+0x32], R71 ;  /* 0x0000324708000986 */ /* 0x000fe2000c101524 */
[----:B------:R-:W-:-:S13]  /*6670*/  ISETP.GT.AND P0, PT, R3, RZ, P2 ;  /* 0x000000ff0300720c */ /* 0x000fda0001704270 */
[----:B0-----:R-:W-:Y:S02]  /*6680*/  @P0 IMAD.MOV.U32 R10, RZ, RZ, R14 ;  /* 0x000000ffff0a0224 */ /* 0x001fe400078e000e */
[----:B------:R-:W-:-:S05]  /*6690*/  @P0 IMAD.MOV.U32 R11, RZ, RZ, R15 ;  /* 0x000000ffff0b0224 */ /* 0x000fca00078e000f */
[----:B------:R0:W-:Y:S01]  /*66a0*/  @P0 STG.E.U16 desc[UR36][R10.64+0x40], R72 ;  /* 0x000040480a000986 */ /* 0x0001e2000c101524 */
[----:B------:R-:W-:-:S13]  /*66b0*/  ISETP.GT.AND P0, PT, R3, RZ, P1 ;  /* 0x000000ff0300720c */ /* 0x000fda0000f04270 */
[----:B0-----:R-:W-:Y:S02]  /*66c0*/  @P0 IMAD.MOV.U32 R10, RZ, RZ, R14 ;  /* 0x000000ffff0a0224 */ /* 0x001fe400078e000e */
[----:B------:R-:W-:-:S05]  /*66d0*/  @P0 IMAD.MOV.U32 R11, RZ, RZ, R15 ;  /* 0x000000ffff0b0224 */ /* 0x000fca00078e000f */
[----:B------:R0:W-:Y:S01]  /*66e0*/  @P0 STG.E.U16 desc[UR36][R10.64+0x42], R73 ;  /* 0x000042490a000986 */ /* 0x0001e2000c101524 */
[----:B------:R-:W-:Y:S02]  /*66f0*/  ISETP.GT.AND P0, PT, R3, 0x8, P2 ;  /* 0x000000080300780c */ /* 0x000fe40001704270 */
[----:B------:R-:W-:-:S11]  /*6700*/  ISETP.GT.AND P2, PT, R4, 0x38, PT ;  /* 0x000000380400780c */ /* 0x000fd60003f44270 */
[----:B------:R-:W-:Y:S01]  /*6710*/  @P0 STG.E.U16 desc[UR36][R8.64+0x40], R74 ;  /* 0x0000404a08000986 */ /* 0x000fe2000c101524 */
[----:B------:R-:W-:-:S13]  /*6720*/  ISETP.GT.AND P0, PT, R3, 0x8, P1 ;  /* 0x000000080300780c */ /* 0x000fda0000f04270 */
        /* <DEDUP_REMOVED lines=9> */
[----:B------:R-:W-:-:S13]  /*67c0*/  ISETP.GT.AND P0, PT, R3, 0x8, P5 ;  /* 0x000000080300780c */ /* 0x000fda0002f04270 */
[----:B------:R-:W-:Y:S01]  /*67d0*/  @P0 STG.E.U16 desc[UR36][R8.64+0x50], R78 ;  /* 0x0000504e08000986 */ /* 0x000fe2000c101524 */
[----:B------:R-:W-:-:S13]  /*67e0*/  ISETP.GT.AND P0, PT, R3, 0x8, P4 ;  /* 0x000000080300780c */ /* 0x000fda0002704270 */
[----:B------:R-:W-:Y:S01]  /*67f0*/  @P0 STG.E.U16 desc[UR36][R8.64+0x52], R79 ;  /* 0x0000524f08000986 */ /* 0x000fe2000c101524 */
[----:B------:R-:W-:-:S13]  /*6800*/  ISETP.GT.AND P0, PT, R3, RZ, P3 ;  /* 0x000000ff0300720c */ /* 0x000fda0001f04270 */
[----:B0-----:R-:W-:Y:S02]  /*6810*/  @P0 IMAD.MOV.U32 R10, RZ, RZ, R14 ;  /* 0x000000ffff0a0224 */ /* 0x001fe400078e000e */
[----:B------:R-:W-:-:S05]  /*6820*/  @P0 IMAD.MOV.U32 R11, RZ, RZ, R15 ;  /* 0x000000ffff0b0224 */ /* 0x000fca00078e000f */
[----:B------:R0:W-:Y:S01]  /*6830*/  @P0 STG.E.U16 desc[UR36][R10.64+0x60], R80 ;  /* 0x000060500a000986 */ /* 0x0001e2000c101524 */
[----:B------:R-:W-:-:S04]  /*6840*/  ISETP.GT.AND P0, PT, R4, 0x31, PT ;  /* 0x000000310400780c */ /* 0x000fc80003f04270 */
        /* <DEDUP_REMOVED lines=8> */
[----:B------:R-:W-:-:S05]  /*68d0*/  IADD3 R12, P1, R89, R8, RZ ;  /* 0x00000008590c7210 */ /* 0x000fca0007f3e0ff */
[----:B------:R-:W-:Y:S01]  /*68e0*/  IMAD.X R13, R57, 0x1, R9, P1 ;  /* 0x00000001390d7824 */ /* 0x000fe200008e0609 */
[----:B------:R-:W-:-:S13]  /*68f0*/  ISETP.GT.AND P1, PT, R3, RZ, P2 ;  /* 0x000000ff0300720c */ /* 0x000fda0001724270 */
[----:B------:R-:W-:Y:S01]  /*6900*/  @P1 STG.E.U16 desc[UR36][R14.64+0x70], R84 ;  /* 0x000070540e001986 */ /* 0x000fe2000c101524 */
[----:B------:R-:W-:-:S05]  /*6910*/  IADD3 R20, P1, R89, R8, RZ ;  /* 0x0000000859147210 */ /* 0x000fca0007f3e0ff */
[----:B------:R-:W-:Y:S01]  /*6920*/  IMAD.X R21, R57, 0x1, R9, P1 ;  /* 0x0000000139157824 */ /* 0x000fe200008e0609 */
[----:B0-----:R-:W-:-:S05]  /*6930*/  IADD3 R10, P1, R89, R14, RZ ;  /* 0x0000000e590a7210 */ /* 0x001fca0007f3e0ff */
[----:B------:R-:W-:Y:S01]  /*6940*/  IMAD.X R11, R57, 0x1, R15, P1 ;  /* 0x00000001390b7824 */ /* 0x000fe200008e060f */
[----:B------:R-:W-:-:S04]  /*6950*/  ISETP.GT.AND P1, PT, R4, 0x39, PT ;  /* 0x000000390400780c */ /* 0x000fc80003f24270 */
[----:B------:R-:W-:-:S13]  /*6960*/  ISETP.GT.AND P5, PT, R3, RZ, P1 ;  /* 0x000000ff0300720c */ /* 0x000fda0000fa4270 */
[----:B------:R-:W-:Y:S01]  /*6970*/  @P5 STG.E.U16 desc[UR36][R14.64+0x72], R85 ;  /* 0x000072550e005986 */ /* 0x000fe2000c101524 */
[----:B------:R-:W-:-:S13]  /*6980*/  ISETP.GT.AND P5, PT, R3, 0x8, P2 ;  /* 0x000000080300780c */ /* 0x000fda00017a4270 */
[----:B------:R-:W-:Y:S01]  /*6990*/  @P5 STG.E.U16 desc[UR36][R8.64+0x70], R86 ;  /* 0x0000705608005986 */ /* 0x000fe2000c101524 */
[----:B------:R-:W-:-:S13]  /*69a0*/  ISETP.GT.AND P5, PT, R3, 0x8, P1 ;  /* 0x000000080300780c */ /* 0x000fda0000fa4270 */
[----:B------:R0:W-:Y:S01]  /*69b0*/  @P5 STG.E.U16 desc[UR36][R8.64+0x72], R87 ;  /* 0x0000725708005986 */ /* 0x0001e2000c101524 */
[C---:B------:R-:W-:Y:S02]  /*69c0*/  ISETP.GT.AND P5, PT, R3.reuse, 0x80, P6 ;  /* 0x000000800300780c */ /* 0x040fe400037a4270 */
[----:B------:R-:W-:-:S11]  /*69d0*/  ISETP.GT.AND P6, PT, R3, 0x88, P6 ;  /* 0x000000880300780c */ /* 0x000fd600037c4270 */
[----:B------:R-:W-:Y:S01]  /*69e0*/  @P5 STG.E.U16 desc[UR36][R10.64], R24 ;  /* 0x000000180a005986 */ /* 0x000fe2000c101524 */
[----:B------:R-:W-:-:S04]  /*69f0*/  ISETP.GT.AND P5, PT, R4, 0x1, PT ;  /* 0x000000010400780c */ /* 0x000fc80003fa4270 */
[----:B------:R-:W-:-:S13]  /*6a00*/  ISETP.GT.AND P5, PT, R3, 0x80, P5 ;  /* 0x000000800300780c */ /* 0x000fda0002fa4270 */
[----:B0-----:R-:W-:Y:S02]  /*6a10*/  @P5 IMAD.MOV.U32 R8, RZ, RZ, R10 ;  /* 0x000000ffff085224 */ /* 0x001fe400078e000a */
[----:B------:R-:W-:-:S05]  /*6a20*/  @P5 IMAD.MOV.U32 R9, RZ, RZ, R11 ;  /* 0x000000ffff095224 */ /* 0x000fca00078e000b */
[----:B------:R0:W-:Y:S01]  /*6a30*/  @P5 STG.E.U16 desc[UR36][R8.64+0x2], R25 ;  /* 0x0000021908005986 */ /* 0x0001e2000c101524 */
[----:B------:R-:W-:-:S03]  /*6a40*/  ISETP.NE.AND P5, PT, R5, RZ, PT ;  /* 0x000000ff0500720c */ /* 0x000fc60003fa5270 */
[----:B------:R-:W-:Y:S01]  /*6a50*/  @P6 STG.E.U16 desc[UR36][R12.64], R26 ;  /* 0x0000001a0c006986 */ /* 0x000fe2000c101524 */
[----:B------:R-:W-:-:S04]  /*6a60*/  ISETP.GT.AND P6, PT, R4, 0x1, PT ;  /* 0x000000010400780c */ /* 0x000fc80003fc4270 */
[----:B------:R-:W-:-:S13]  /*6a70*/  ISETP.GT.AND P6, PT, R3, 0x88, P6 ;  /* 0x000000880300780c */ /* 0x000fda00037c4270 */
[----:B------:R-:W-:Y:S01]  /*6a80*/  @P6 STG.E.U16 desc[UR36][R20.64+0x2], R27 ;  /* 0x0000021b14006986 */ /* 0x000fe2000c101524 */
[----:B------:R-:W-:-:S04]  /*6a90*/  ISETP.GT.AND P6, PT, R4, 0x8, PT ;  /* 0x000000080400780c */ /* 0x000fc80003fc4270 */
[----:B------:R-:W-:-:S13]  /*6aa0*/  ISETP.GT.AND P6, PT, R3, 0x80, P6 ;  /* 0x000000800300780c */ /* 0x000fda00037c4270 */
[----:B0-----:R-:W-:Y:S02]  /*6ab0*/  @P6 IMAD.MOV.U32 R8, RZ, RZ, R10 ;  /* 0x000000ffff086224 */ /* 0x001fe400078e000a */
[----:B------:R-:W-:-:S05]  /*6ac0*/  @P6 IMAD.MOV.U32 R9, RZ, RZ, R11 ;  /* 0x000000ffff096224 */ /* 0x000fca00078e000b */
[----:B------:R0:W-:Y:S01]  /*6ad0*/  @P6 STG.E.U16 desc[UR36][R8.64+0x10], R28 ;  /* 0x0000101c08006986 */ /* 0x0001e2000c101524 */
[----:B------:R-:W-:-:S04]  /*6ae0*/  ISETP.GT.AND P6, PT, R4, 0x9, PT ;  /* 0x000000090400780c */ /* 0x000fc80003fc4270 */
[----:B------:R-:W-:-:S13]  /*6af0*/  ISETP.GT.AND P6, PT, R3, 0x80, P6 ;  /* 0x000000800300780c */ /* 0x000fda00037c4270 */
[----:B0-----:R-:W-:Y:S02]  /*6b00*/  @P6 IMAD.MOV.U32 R8, RZ, RZ, R10 ;  /* 0x000000ffff086224 */ /* 0x001fe400078e000a */
[----:B------:R-:W-:-:S05]  /*6b10*/  @P6 IMAD.MOV.U32 R9, RZ, RZ, R11 ;  /* 0x000000ffff096224 */ /* 0x000fca00078e000b */
[----:B------:R0:W-:Y:S01]  /*6b20*/  @P6 STG.E.U16 desc[UR36][R8.64+0x12], R29 ;  /* 0x0000121d08006986 */ /* 0x0001e2000c101524 */
[----:B------:R-:W-:-:S04]  /*6b30*/  ISETP.GT.AND P6, PT, R4, 0x8, PT ;  /* 0x000000080400780c */ /* 0x000fc80003fc4270 */
[----:B------:R-:W-:-:S13]  /*6b40*/  ISETP.GT.AND P6, PT, R3, 0x88, P6 ;  /* 0x000000880300780c */ /* 0x000fda00037c4270 */
        /* <DEDUP_REMOVED lines=45> */
[----:B------:R-:W-:Y:S01]  /*6e20*/  @P6 STG.E.U16 desc[UR36][R8.64+0x42], R41 ;  /* 0x0000422908006986 */ /* 0x000fe2000c101524 */
[----:B------:R-:W-:-:S04]  /*6e30*/  ISETP.GT.AND P6, PT, R4, 0x20, PT ;  /* 0x000000200400780c */ /* 0x000fc80003fc4270 */
[----:B------:R-:W-:-:S13]  /*6e40*/  ISETP.GT.AND P6, PT, R3, 0x88, P6 ;  /* 0x000000880300780c */ /* 0x000fda00037c4270 */
[----:B------:R-:W-:Y:S01]  /*6e50*/  @P6 STG.E.U16 desc[UR36][R6.64+0x40], R42 ;  /* 0x0000402a06006986 */ /* 0x000fe2000c101524 */
[----:B------:R-:W-:-:S04]  /*6e60*/  ISETP.GT.AND P6, PT, R4, 0x21, PT ;  /* 0x000000210400780c */ /* 0x000fc80003fc4270 */
[----:B------:R-:W-:-:S13]  /*6e70*/  ISETP.GT.AND P6, PT, R3, 0x88, P6 ;  /* 0x000000880300780c */ /* 0x000fda00037c4270 */
[----:B------:R-:W-:Y:S02]  /*6e80*/  @P6 IMAD.MOV.U32 R4, RZ, RZ, R6 ;  /* 0x000000ffff046224 */ /* 0x000fe400078e0006 */
[----:B------:R-:W-:-:S05]  /*6e90*/  @P6 IMAD.MOV.U32 R5, RZ, RZ, R7 ;  /* 0x000000ffff056224 */ /* 0x000fca00078e0007 */
[----:B------:R0:W-:Y:S01]  /*6ea0*/  @P6 STG.E.U16 desc[UR36][R4.64+0x42], R43 ;  /* 0x0000422b04006986 */ /* 0x0001e2000c101524 */
[C---:B------:R-:W-:Y:S02]  /*6eb0*/  ISETP.GT.AND P6, PT, R3.reuse, 0x80, P5 ;  /* 0x000000800300780c */ /* 0x040fe40002fc4270 */
[----:B------:R-:W-:-:S11]  /*6ec0*/  ISETP.GT.AND P5, PT, R3, 0x88, P5 ;  /* 0x000000880300780c */ /* 0x000fd60002fa4270 */
[----:B0-----:R-:W-:Y:S02]  /*6ed0*/  @P6 IMAD.MOV.U32 R4, RZ, RZ, R10 ;  /* 0x000000ffff046224 */ /* 0x001fe400078e000a */
[----:B------:R-:W-:-:S05]  /*6ee0*/  @P6 IMAD.MOV.U32 R5, RZ, RZ, R11 ;  /* 0x000000ffff056224 */ /* 0x000fca00078e000b */
[----:B------:R0:W-:Y:S01]  /*6ef0*/  @P6 STG.E.U16 desc[UR36][R4.64+0x50], R44 ;  /* 0x0000502c04006986 */ /* 0x0001e2000c101524 */
[C---:B------:R-:W-:Y:S02]  /*6f00*/  ISETP.GT.AND P6, PT, R3.reuse, 0x80, P4 ;  /* 0x000000800300780c */ /* 0x040fe400027c4270 */
[----:B------:R-:W-:-:S11]  /*6f10*/  ISETP.GT.AND P4, PT, R3, 0x88, P4 ;  /* 0x000000880300780c */ /* 0x000fd60002784270 */
[----:B0-----:R-:W-:Y:S02]  /*6f20*/  @P6 IMAD.MOV.U32 R4, RZ, RZ, R10 ;  /* 0x000000ffff046224 */ /* 0x001fe400078e000a */
[----:B------:R-:W-:-:S05]  /*6f30*/  @P6 IMAD.MOV.U32 R5, RZ, RZ, R11 ;  /* 0x000000ffff056224 */ /* 0x000fca00078e000b */
[----:B------:R0:W-:Y:S02]  /*6f40*/  @P6 STG.E.U16 desc[UR36][R4.64+0x52], R45 ;  /* 0x0000522d04006986 */ /* 0x0001e4000c101524 */
[----:B0-----:R-:W-:Y:S02]  /*6f50*/  @P5 IMAD.MOV.U32 R4, RZ, RZ, R6 ;  /* 0x000000ffff045224 */ /* 0x001fe400078e0006 */
[----:B------:R-:W-:-:S05]  /*6f60*/  @P5 IMAD.MOV.U32 R5, RZ, RZ, R7 ;  /* 0x000000ffff055224 */ /* 0x000fca00078e0007 */
[----:B------:R0:W-:Y:S01]  /*6f70*/  @P5 STG.E.U16 desc[UR36][R4.64+0x50], R46 ;  /* 0x0000502e04005986 */ /* 0x0001e2000c101524 */
[C---:B------:R-:W-:Y:S02]  /*6f80*/  ISETP.GT.AND P5, PT, R3.reuse, 0x80, P3 ;  /* 0x000000800300780c */ /* 0x040fe40001fa4270 */
[----:B------:R-:W-:Y:S01]  /*6f90*/  ISETP.GT.AND P3, PT, R3, 0x88, P3 ;  /* 0x000000880300780c */ /* 0x000fe20001f64270 */
        /* <DEDUP_REMOVED lines=17> */
[----:B------:R0:W-:Y:S02]  /*70b0*/  @P3 STG.E.U16 desc[UR36][R4.64+0x60], R50 ;  /* 0x0000603204003986 */ /* 0x0001e4000c101524 */
[----:B0-----:R-:W-:Y:S02]  /*70c0*/  @P0 IMAD.MOV.U32 R4, RZ, RZ, R6 ;  /* 0x000000ffff040224 */ /* 0x001fe400078e0006 */
[----:B------:R-:W-:-:S05]  /*70d0*/  @P0 IMAD.MOV.U32 R5, RZ, RZ, R7 ;  /* 0x000000ffff050224 */ /* 0x000fca00078e0007 */
[----:B------:R0:W-:Y:S02]  /*70e0*/  @P0 STG.E.U16 desc[UR36][R4.64+0x62], R51 ;  /* 0x0000623304000986 */ /* 0x0001e4000c101524 */
[----:B0-----:R-:W-:Y:S02]  /*70f0*/  @P5 IMAD.MOV.U32 R4, RZ, RZ, R10 ;  /* 0x000000ffff045224 */ /* 0x001fe400078e000a */
[----:B------:R-:W-:-:S05]  /*7100*/  @P5 IMAD.MOV.U32 R5, RZ, RZ, R11 ;  /* 0x000000ffff055224 */ /* 0x000fca00078e000b */
[----:B------:R0:W-:Y:S04]  /*7110*/  @P5 STG.E.U16 desc[UR36][R4.64+0x70], R52 ;  /* 0x0000703404005986 */ /* 0x0001e8000c101524 */
[----:B------:R1:W-:Y:S01]  /*7120*/  @P4 STG.E.U16 desc[UR36][R10.64+0x72], R53 ;  /* 0x000072350a004986 */ /* 0x0003e2000c101524 */
[----:B0-----:R-:W-:Y:S02]  /*7130*/  @P2 IMAD.MOV.U32 R4, RZ, RZ, R6 ;  /* 0x000000ffff042224 */ /* 0x001fe400078e0006 */
[----:B------:R-:W-:-:S05]  /*7140*/  @P2 IMAD.MOV.U32 R5, RZ, RZ, R7 ;  /* 0x000000ffff052224 */ /* 0x000fca00078e0007 */
[----:B------:R1:W-:Y:S04]  /*7150*/  @P2 STG.E.U16 desc[UR36][R4.64+0x70], R54 ;  /* 0x0000703604002986 */ /* 0x0003e8000c101524 */
[----:B------:R1:W-:Y:S02]  /*7160*/  @P1 STG.E.U16 desc[UR36][R6.64+0x72], R55 ;  /* 0x0000723706001986 */ /* 0x0003e4000c101524 */
.L_x_158:
[----:B------:R-:W-:Y:S05]  /*7170*/  BSYNC B0 ;  /* 0x0000000000007941 */ /* 0x000fea0003800000 */
.L_x_34:
[----:B------:R-:W-:Y:S01]  /*7180*/  ULDC UR4, c[0x0][0xc] ;  /* 0x0000030000047ab9 */ /* 0x000fe20000000800 */
[----:B------:R-:W-:Y:S01]  /*7190*/  ULDC UR5, c[0x0][0x10] ;  /* 0x0000040000057ab9 */ /* 0x000fe20000000800 */
[----:B------:R-:W2:Y:S01]  /*71a0*/  LDC R3, c[0x0][0x14] ;  /* 0x00000500ff037b82 */ /* 0x000ea20000000800 */
[----:B------:R-:W-:Y:S01]  /*71b0*/  UIMAD.WIDE.U32 UR4, UR4, UR5, URZ ;  /* 0x00000005040472a5 */ /* 0x000fe2000f8e003f */
[----:B------:R-:W-:Y:S02]  /*71c0*/  IMAD.MOV.U32 R92, RZ, RZ, -0x1 ;  /* 0xffffffffff5c7424 */ /* 0x000fe400078e00ff */
[----:B------:R-:W-:-:S03]  /*71d0*/  IMAD.MOV.U32 R89, RZ, RZ, -0x1 ;  /* 0xffffffffff597424 */ /* 0x000fc600078e00ff */
[----:B--2---:R-:W-:-:S04]  /*71e0*/  IMAD.WIDE.U32 R16, R3, UR4, R16 ;  /* 0x0000000403107c25 */ /* 0x004fc8000f8e0010 */
[----:B------:R-:W-:Y:S01]  /*71f0*/  IMAD R3, R3, UR5, RZ ;  /* 0x0000000503037c24 */ /* 0x000fe2000f8e02ff */
[----:B------:R-:W-:Y:S02]  /*7200*/  ULDC.64 UR4, c[0x0][0x650] ;  /* 0x0001940000047ab9 */ /* 0x000fe40000000a00 */
[----:B------:R-:W-:Y:S01]  /*7210*/  ISETP.GE.U32.AND P0, PT, R16, UR4, PT ;  /* 0x0000000410007c0c */ /* 0x000fe2000bf06070 */
[--C-:B------:R-:W-:Y:S01]  /*7220*/  IMAD.IADD R17, R17, 0x1, R3.reuse ;  /* 0x0000000111117824 */ /* 0x100fe200078e0203 */
[----:B------:R-:W-:-:S04]  /*7230*/  PRMT R3, RZ, 0x7610, R3 ;  /* 0x00007610ff037816 */ /* 0x000fc80000000003 */
[----:B------:R-:W-:-:S13]  /*7240*/  ISETP.GE.U32.AND.EX P0, PT, R17, UR5, PT, P0 ;  /* 0x0000000511007c0c */ /* 0x000fda000bf06100 */
[----:B------:R-:W-:Y:S05]  /*7250*/  @P0 BRA `(.L_x_159) ;  /* 0x0000000400640947 */ /* 0x000fea0003800000 */
[----:B0-----:R-:W0:Y:S01]  /*7260*/  S2R R12, SR_CTAID.X ;  /* 0x00000000000c7919 */ /* 0x001e220000002500 */
[----:B-1-34-:R-:W1:Y:S01]  /*7270*/  LDC.64 R10, c[0x0][0x628] ;  /* 0x00018a00ff0a7b82 */ /* 0x01ae620000000a00 */
[----:B------:R-:W-:Y:S01]  /*7280*/  ULDC UR4, c[0x0][0x150] ;  /* 0x0000540000047ab9 */ /* 0x000fe20000000800 */
[----:B------:R-:W-:Y:S01]  /*7290*/  IMAD.MOV.U32 R8, RZ, RZ, R16 ;  /* 0x000000ffff087224 */ /* 0x000fe200078e0010 */
[----:B------:R-:W2:Y:S01]  /*72a0*/  S2R R24, SR_CTAID.Y ;  /* 0x0000000000187919 */ /* 0x000ea20000002600 */
[----:B------:R-:W-:-:S04]  /*72b0*/  IMAD.MOV.U32 R9, RZ, RZ, R17 ;  /* 0x000000ffff097224 */ /* 0x000fc800078e0011 */
[----:B------:R-:W3:Y:S08]  /*72c0*/  LDC R21, c[0x0][0x144] ;  /* 0x00005100ff157b82 */ /* 0x000ef00000000800 */
[----:B------:R-:W4:Y:S08]  /*72d0*/  LDC R0, c[0x0][0x630] ;  /* 0x00018c00ff007b82 */ /* 0x000f300000000800 */
[----:B------:R-:W2:Y:S01]  /*72e0*/  LDC.64 R14, c[0x0][0x620] ;  /* 0x00018800ff0e7b82 */ /* 0x000ea20000000a00 */
[----:B-1----:R-:W-:-:S04]  /*72f0*/  ISETP.NE.U32.AND P0, PT, R10, RZ, PT ;  /* 0x000000ff0a00720c */ /* 0x002fc80003f05070 */
[----:B------:R-:W-:Y:S02]  /*7300*/  ISETP.NE.AND.EX P0, PT, R11, RZ, PT, P0 ;  /* 0x000000ff0b00720c */ /* 0x000fe40003f05300 */
[----:B0-----:R-:W-:-:S05]  /*7310*/  I2FP.F32.U32 R3, R12 ;  /* 0x0000000c00037245 */ /* 0x001fca0000201000 */
[----:B------:R-:W-:-:S04]  /*7320*/  FMUL R3, R3, UR4 ;  /* 0x0000000403037c20 */ /* 0x000fc80008400000 */
[----:B------:R0:W1:Y:S02]  /*7330*/  F2I.U32.TRUNC.NTZ R20, R3 ;  /* 0x0000000300147305 */ /* 0x000064000020f000 */
[----:B---34-:R-:W-:Y:S05]  /*7340*/  @!P0 BRA `(.L_x_160) ;  /* 0x0000000000288947 */ /* 0x018fea0003800000 */
[----:B0-----:R-:W0:Y:S02]  /*7350*/  LDC R3, c[0x0][0x634] ;  /* 0x00018d00ff037b82 */ /* 0x001e240000000800 */
        /* <DEDUP_REMOVED lines=9> */
.L_x_160:
[----:B------:R-:W3:Y:S01]  /*73f0*/  LDC.64 R28, c[0x0][0x640] ;  /* 0x00019000ff1c7b82 */ /* 0x000ee20000000a00 */
[-CC-:B------:R-:W-:Y:S01]  /*7400*/  SHF.R.U64 R89, R8, R0.reuse, R9.reuse ;  /* 0x0000000008597219 */ /* 0x180fe20000001209 */
[----:B-1----:R-:W-:Y:S01]  /*7410*/  IMAD.MOV R20, RZ, RZ, -R20 ;  /* 0x000000ffff147224 */ /* 0x002fe200078e0a14 */
[----:B------:R-:W-:Y:S01]  /*7420*/  SHF.R.U32.HI R0, RZ, R0, R9 ;  /* 0x00000000ff007219 */ /* 0x000fe20000011609 */
[----:B------:R-:W-:Y:S01]  /*7430*/  ULDC UR4, c[0x0][0x154] ;  /* 0x0000550000047ab9 */ /* 0x000fe20000000800 */
[----:B0-----:R-:W-:Y:S01]  /*7440*/  IADD3 R3, P0, RZ, -R89, RZ ;  /* 0x80000059ff037210 */ /* 0x001fe20007f1e0ff */
[----:B------:R-:W-:Y:S02]  /*7450*/  IMAD R21, R21, R20, R12 ;  /* 0x0000001415157224 */ /* 0x000fe400078e020c */
[----:B------:R-:W0:Y:S01]  /*7460*/  LDC R6, c[0x0][0x618] ;  /* 0x00018600ff067b82 */ /* 0x000e220000000800 */
[----:B------:R-:W-:Y:S02]  /*7470*/  IMAD.MOV.U32 R7, RZ, RZ, 0x1 ;  /* 0x00000001ff077424 */ /* 0x000fe400078e00ff */
[----:B------:R-:W-:-:S04]  /*7480*/  IMAD.X R5, RZ, RZ, ~R0, P0 ;  /* 0x000000ffff057224 */ /* 0x000fc800000e0e00 */
[-C--:B--2---:R-:W-:Y:S01]  /*7490*/  IMAD R0, R5, R14.reuse, RZ ;  /* 0x0000000e05007224 */ /* 0x084fe200078e02ff */
[----:B------:R-:W1:Y:S01]  /*74a0*/  LDC R8, c[0x0][0x608] ;  /* 0x00018200ff087b82 */ /* 0x000e620000000800 */
[----:B------:R-:W-:-:S04]  /*74b0*/  IMAD.WIDE.U32 R4, R3, R14, R16 ;  /* 0x0000000e03047225 */ /* 0x000fc800078e0010 */
[----:B------:R-:W-:Y:S01]  /*74c0*/  IMAD R3, R3, R15, R0 ;  /* 0x0000000f03037224 */ /* 0x000fe200078e0200 */
[----:B------:R-:W-:Y:S02]  /*74d0*/  I2FP.F32.U32 R0, R24 ;  /* 0x0000001800007245 */ /* 0x000fe40000201000 */
[----:B------:R-:W2:Y:S01]  /*74e0*/  LDC R26, c[0x0][0x658] ;  /* 0x00019600ff1a7b82 */ /* 0x000ea20000000800 */
[----:B------:R-:W-:Y:S01]  /*74f0*/  IMAD.IADD R3, R5, 0x1, R3 ;  /* 0x0000000105037824 */ /* 0x000fe200078e0203 */
[----:B---3--:R-:W-:Y:S01]  /*7500*/  ISETP.NE.U32.AND P0, PT, R28, RZ, PT ;  /* 0x000000ff1c00720c */ /* 0x008fe20003f05070 */
[----:B------:R-:W-:Y:S01]  /*7510*/  FMUL R0, R0, UR4 ;  /* 0x0000000400007c20 */ /* 0x000fe20008400000 */
[----:B------:R-:W-:Y:S02]  /*7520*/  IMAD.MOV.U32 R5, RZ, RZ, -0x1 ;  /* 0xffffffffff057424 */ /* 0x000fe400078e00ff */
[----:B------:R-:W-:Y:S01]  /*7530*/  ISETP.NE.AND.EX P0, PT, R29, RZ, PT, P0 ;  /* 0x000000ff1d00720c */ /* 0x000fe20003f05300 */
[----:B------:R3:W4:Y:S01]  /*7540*/  F2I.U32.TRUNC.NTZ R13, R0 ;  /* 0x00000000000d7305 */ /* 0x000722000020f000 */
[----:B------:R-:W3:Y:S01]  /*7550*/  LDC R15, c[0x0][0x148] ;  /* 0x00005200ff0f7b82 */ /* 0x000ee20000000800 */
[----:B0-----:R-:W-:-:S02]  /*7560*/  SHF.R.U64 R12, R4, R6, R3 ;  /* 0x00000006040c7219 */ /* 0x001fc40000001203 */
[----:B------:R-:W-:-:S05]  /*7570*/  SHF.R.U32.HI R3, RZ, R6, R3 ;  /* 0x00000006ff037219 */ /* 0x000fca0000011603 */
[----:B------:R-:W0:Y:S01]  /*7580*/  LDC R20, c[0x0][0x600] ;  /* 0x00018000ff147b82 */ /* 0x000e220000000800 */
[-CC-:B-1----:R-:W-:Y:S02]  /*7590*/  SHF.R.U64 R10, R12, R8.reuse, R3.reuse ;  /* 0x000000080c0a7219 */ /* 0x182fe40000001203 */
[----:B------:R-:W-:-:S05]  /*75a0*/  SHF.R.U32.HI R3, RZ, R8, R3 ;  /* 0x00000008ff037219 */ /* 0x000fca0000011603 */
[----:B------:R-:W1:Y:S01]  /*75b0*/  LDC R27, c[0x0][0x648] ;  /* 0x00019200ff1b7b82 */ /* 0x000e620000000800 */
[-C--:B--2---:R-:W-:Y:S02]  /*75c0*/  SHF.L.U32 R4, R5, R26.reuse, RZ ;  /* 0x0000001a05047219 */ /* 0x084fe400000006ff */
[-CC-:B------:R-:W-:Y:S02]  /*75d0*/  SHF.R.U64 R14, R10, R26.reuse, R3.reuse ;  /* 0x0000001a0a0e7219 */ /* 0x180fe40000001203 */
[----:B------:R-:W-:Y:S02]  /*75e0*/  SHF.R.U32.HI R5, RZ, R26, R3 ;  /* 0x0000001aff057219 */ /* 0x000fe40000011603 */
[----:B------:R-:W-:Y:S01]  /*75f0*/  LOP3.LUT R25, RZ, R4, RZ, 0x33, !PT ;  /* 0x00000004ff197212 */ /* 0x000fe200078e33ff */
[----:B------:R-:W2:Y:S01]  /*7600*/  LDC R30, c[0x0][0x638] ;  /* 0x00018e00ff1e7b82 */ /* 0x000ea20000000800 */
[----:B------:R-:W-:Y:S02]  /*7610*/  SHF.L.U32 R26, R7, R26, RZ ;  /* 0x0000001a071a7219 */ /* 0x000fe400000006ff */
[----:B------:R-:W-:-:S05]  /*7620*/  MOV R4, R14 ;  /* 0x0000000e00047202 */ /* 0x000fca0000000f00 */
[----:B------:R-:W0:Y:S01]  /*7630*/  LDC R31, c[0x0][0x610] ;  /* 0x00018400ff1f7b82 */ /* 0x000e220000000800 */
[----:B----4-:R-:W-:Y:S05]  /*7640*/  @!P0 BRA `(.L_x_161) ;  /* 0x0000000000288947 */ /* 0x010fea0003800000 */
        /* <DEDUP_REMOVED lines=10> */
.L_x_161:
[----:B------:R-:W-:Y:S01]  /*76f0*/  ISETP.NE.AND P0, PT, R2, 0x1, PT ;  /* 0x000000010200780c */ /* 0x000fe20003f05270 */
[----:B0-----:R-:W-:Y:S01]  /*7700*/  VIADD R7, R20, 0xffffffff ;  /* 0xffffffff14077836 */ /* 0x001fe20000000000 */
[----:B-1-3--:R-:W-:Y:S01]  /*7710*/  SHF.R.U64 R0, R4, R27, R5 ;  /* 0x0000001b04007219 */ /* 0x00afe20000001205 */
[----:B------:R-:W-:Y:S01]  /*7720*/  IMAD.MOV R13, RZ, RZ, -R13 ;  /* 0x000000ffff0d7224 */ /* 0x000fe200078e0a0d */
[----:B------:R-:W-:Y:S01]  /*7730*/  LOP3.LUT R5, R10, R25, RZ, 0xc0, !PT ;  /* 0x000000190a057212 */ /* 0x000fe200078ec0ff */
[----:B------:R-:W-:Y:S01]  /*7740*/  IMAD.MOV.U32 R4, RZ, RZ, 0x1 ;  /* 0x00000001ff047424 */ /* 0x000fe200078e00ff */
[----:B------:R-:W-:Y:S01]  /*7750*/  LOP3.LUT R12, R12, R7, RZ, 0xc0, !PT ;  /* 0x000000070c0c7212 */ /* 0x000fe200078ec0ff */
[----:B------:R-:W-:Y:S02]  /*7760*/  IMAD.MOV R3, RZ, RZ, -R0 ;  /* 0x000000ffff037224 */ /* 0x000fe400078e0a00 */
[----:B------:R-:W-:Y:S02]  /*7770*/  IMAD R0, R26, R0, R5 ;  /* 0x000000001a007224 */ /* 0x000fe400078e0205 */
[----:B--2---:R-:W-:-:S02]  /*7780*/  IMAD R3, R3, R30, R14 ;  /* 0x0000001e03037224 */ /* 0x004fc400078e020e */
[----:B------:R-:W-:Y:S02]  /*7790*/  @P0 IMAD R21, R15, R13, R24 ;  /* 0x0000000d0f150224 */ /* 0x000fe400078e0218 */
[----:B------:R-:W-:Y:S01]  /*77a0*/  IMAD R5, R3, R20, R12 ;  /* 0x0000001403057224 */ /* 0x000fe200078e020c */
[----:B------:R-:W-:Y:S01]  /*77b0*/  PRMT R3, R4, 0x7610, R3 ;  /* 0x0000761004037816 */ /* 0x000fe20000000003 */
[----:B------:R-:W-:-:S05]  /*77c0*/  IMAD R0, R0, R31, R21 ;  /* 0x0000001f00007224 */ /* 0x000fca00078e0215 */
[----:B------:R-:W-:Y:S02]  /*77d0*/  SEL R92, R5, R0, !P0 ;  /* 0x00000000055c7207 */ /* 0x000fe40004000000 */
[----:B------:R-:W-:-:S07]  /*77e0*/  SEL R0, R0, R5, !P0 ;  /* 0x0000000500007207 */ /* 0x000fce0004000000 */
.L_x_159:
[----:B------:R-:W-:Y:S01]  /*77f0*/  LOP3.LUT P0, RZ, R3, 0xff, RZ, 0xc0, !PT ;  /* 0x000000ff03ff7812 */ /* 0x000fe2000780c0ff */
[----:B------:R-:W-:-:S12]  /*7800*/  IMAD.MOV.U32 R96, RZ, RZ, R0 ;  /* 0x000000ffff607224 */ /* 0x000fd800078e0000 */
[----:B------:R-:W-:Y:S05]  /*7810*/  @P0 BRA `(.L_x_162) ;  /* 0xffffff9800800947 */ /* 0x000fea000383ffff */
[----:B------:R-:W-:Y:S05]  /*7820*/  EXIT ;  /* 0x000000000000794d */ /* 0x000fea0003800000 */
.L_x_7:
[----:B0-----:R-:W-:Y:S01]  /*7830*/  ULDC.64 UR4, c[0x0][0x650] ;  /* 0x0001940000047ab9 */ /* 0x001fe20000000a00 */
        /* <DEDUP_REMOVED lines=25> */
.L_x_164:
[----:B------:R-:W0:Y:S01]  /*79d0*/  LDC.64 R28, c[0x0][0x640] ;  /* 0x00019000ff1c7b82 */ /* 0x000e220000000a00 */
[-CC-:B------:R-:W-:Y:S01]  /*79e0*/  SHF.R.U64 R22, R12, R6.reuse, R13.reuse ;  /* 0x000000060c167219 */ /* 0x180fe2000000120d */
[----:B------:R-:W-:Y:S01]  /*79f0*/  IMAD.MOV.U32 R30, RZ, RZ, 0x1 ;  /* 0x00000001ff1e7424 */ /* 0x000fe200078e00ff */
[----:B------:R-:W-:Y:S02]  /*7a00*/  SHF.R.U32.HI R6, RZ, R6, R13 ;  /* 0x00000006ff067219 */ /* 0x000fe4000001160d */
        /* <DEDUP_REMOVED lines=8> */
[----:B------:R-:W-:Y:S01]  /*7a90*/  IMAD.IADD R9, R9, 0x1, R11 ;  /* 0x0000000109097824 */ /* 0x000fe200078e020b */
[----:B0-----:R-:W-:-:S04]  /*7aa0*/  ISETP.NE.U32.AND P0, PT, R28, RZ, PT ;  /* 0x000000ff1c00720c */ /* 0x001fc80003f05070 */
[----:B------:R-:W-:Y:S02]  /*7ab0*/  ISETP.NE.AND.EX P0, PT, R29, RZ, PT, P0 ;  /* 0x000000ff1d00720c */ /* 0x000fe40003f05300 */
[----:B------:R-:W0:Y:S01]  /*7ac0*/  LDC R20, c[0x0][0x600] ;  /* 0x00018000ff147b82 */ /* 0x000e220000000800 */
[-CC-:B-1----:R-:W-:Y:S01]  /*7ad0*/  SHF.R.U64 R14, R8, R10.reuse, R9.reuse ;  /* 0x0000000a080e7219 */ /* 0x182fe20000001209 */
[----:B------:R-:W-:Y:S01]  /*7ae0*/  IMAD.MOV.U32 R8, RZ, RZ, -0x1 ;  /* 0xffffffffff087424 */ /* 0x000fe200078e00ff */
[----:B------:R-:W-:-:S05]  /*7af0*/  SHF.R.U32.HI R9, RZ, R10, R9 ;  /* 0x0000000aff097219 */ /* 0x000fca0000011609 */
[----:B------:R-:W1:Y:S01]  /*7b00*/  LDC R26, c[0x0][0x648] ;  /* 0x00019200ff1a7b82 */ /* 0x000e620000000800 */
[-CC-:B--2---:R-:W-:Y:S02]  /*7b10*/  SHF.R.U64 R21, R14, R12.reuse, R9.reuse ;  /* 0x0000000c0e157219 */ /* 0x184fe40000001209 */
[----:B------:R-:W-:-:S05]  /*7b20*/  SHF.R.U32.HI R6, RZ, R12, R9 ;  /* 0x0000000cff067219 */ /* 0x000fca0000011609 */
[----:B------:R-:W2:Y:S01]  /*7b30*/  LDC R27, c[0x0][0x638] ;  /* 0x00018e00ff1b7b82 */ /* 0x000ea20000000800 */
[-C--:B---3--:R-:W-:Y:S02]  /*7b40*/  SHF.L.U32 R8, R8, R25.reuse, RZ ;  /* 0x0000001908087219 */ /* 0x088fe400000006ff */
[-CC-:B------:R-:W-:Y:S02]  /*7b50*/  SHF.R.U64 R23, R21, R25.reuse, R6.reuse ;  /* 0x0000001915177219 */ /* 0x180fe40000001206 */
[----:B------:R-:W-:Y:S02]  /*7b60*/  LOP3.LUT R32, RZ, R8, RZ, 0x33, !PT ;  /* 0x00000008ff207212 */ /* 0x000fe400078e33ff */
[----:B------:R-:W-:Y:S01]  /*7b70*/  SHF.R.U32.HI R9, RZ, R25, R6 ;  /* 0x00000019ff097219 */ /* 0x000fe20000011606 */
[----:B------:R-:W3:Y:S01]  /*7b80*/  LDC R31, c[0x0][0x610] ;  /* 0x00018400ff1f7b82 */ /* 0x000ee20000000800 */
[----:B------:R-:W-:Y:S01]  /*7b90*/  IMAD.MOV.U32 R8, RZ, RZ, R23 ;  /* 0x000000ffff087224 */ /* 0x000fe200078e0017 */
[----:B------:R-:W-:Y:S06]  /*7ba0*/  @!P0 BRA `(.L_x_165) ;  /* 0x0000000000288947 */ /* 0x000fec0003800000 */
        /* <DEDUP_REMOVED lines=10> */
.L_x_165:
[----:B------:R-:W-:Y:S02]  /*7c50*/  ISETP.NE.AND P0, PT, R2, 0x1, PT ;  /* 0x000000010200780c */ /* 0x000fe40003f05270 */
[----:B-1----:R-:W-:Y:S01]  /*7c60*/  SHF.R.U64 R6, R8, R26, R9 ;  /* 0x0000001a08067219 */ /* 0x002fe20000001209 */
[----:B0-----:R-:W-:Y:S01]  /*7c70*/  VIADD R9, R20, 0xffffffff ;  /* 0xffffffff14097836 */ /* 0x001fe20000000000 */
[----:B------:R-:W-:Y:S02]  /*7c80*/  SHF.L.U32 R30, R30, R25, RZ ;  /* 0x000000191e1e7219 */ /* 0x000fe400000006ff */
[----:B------:R-:W-:Y:S01]  /*7c90*/  LOP3.LUT R5, R21, R32, RZ, 0xc0, !PT ;  /* 0x0000002015057212 */ /* 0x000fe200078ec0ff */
[----:B------:R-:W-:-:S04]  /*7ca0*/  IMAD.MOV R8, RZ, RZ, -R6 ;  /* 0x000000ffff087224 */ /* 0x000fc800078e0a06 */
[----:B------:R-:W-:Y:S01]  /*7cb0*/  IMAD R6, R30, R6, R5 ;  /* 0x000000061e067224 */ /* 0x000fe200078e0205 */
[----:B------:R-:W-:Y:S01]  /*7cc0*/  LOP3.LUT R5, R14, R9, RZ, 0xc0, !PT ;  /* 0x000000090e057212 */ /* 0x000fe200078ec0ff */
[----:B------:R-:W-:Y:S02]  /*7cd0*/  @P0 IMAD R3, R7, R24, R4 ;  /* 0x0000001807030224 */ /* 0x000fe400078e0204 */
[----:B--2---:R-:W-:Y:S02]  /*7ce0*/  IMAD R4, R8, R27, R23 ;  /* 0x0000001b08047224 */ /* 0x004fe400078e0217 */
[----:B---3--:R-:W-:Y:S02]  /*7cf0*/  IMAD R3, R6, R31, R3 ;  /* 0x0000001f06037224 */ /* 0x008fe400078e0203 */
[----:B------:R-:W-:Y:S02]  /*7d00*/  IMAD R4, R4, R20, R5 ;  /* 0x0000001404047224 */ /* 0x000fe400078e0205 */
[----:B------:R-:W-:-:S02]  /*7d10*/  IMAD.MOV.U32 R8, RZ, RZ, 0x1 ;  /* 0x00000001ff087424 */ /* 0x000fc400078e00ff */
[----:B------:R-:W-:Y:S01]  /*7d20*/  IMAD.MOV.U32 R6, RZ, RZ, R22 ;  /* 0x000000ffff067224 */ /* 0x000fe200078e0016 */
[----:B------:R-:W-:Y:S02]  /*7d30*/  SEL R20, R4, R3, !P0 ;  /* 0x0000000304147207 */ /* 0x000fe40004000000 */
[----:B------:R-:W-:-:S07]  /*7d40*/  SEL R21, R3, R4, !P0 ;  /* 0x0000000403157207 */ /* 0x000fce0004000000 */
.L_x_163:
[----:B------:R-:W-:-:S08]  /*7d50*/  NOP ;  /* 0x0000000000007918 */ /* 0x000fd00000000000 */
[----:B------:R-:W0:-:S00]  /*7d60*/  USETMAXREG.DEALLOC.CTAPOOL 0x28 ;  /* 0x00000028000079c8 */ /* 0x000e0000080e0500 */
[----:B0-----:R-:W-:-:S13]  /*7d70*/  ISETP.NE.AND P0, PT, R0, RZ, PT ;  /* 0x000000ff0000720c */ /* 0x001fda0003f05270 */
[----:B------:R-:W-:Y:S05]  /*7d80*/  @P0 EXIT ;  /* 0x000000000000094d */ /* 0x000fea0003800000 */
[----:B------:R-:W-:Y:S01]  /*7d90*/  LOP3.LUT P0, RZ, R8, 0xff, RZ, 0xc0, !PT ;  /* 0x000000ff08ff7812 */ /* 0x000fe2000780c0ff */
[----:B------:R-:W-:Y:S02]  /*7da0*/  IMAD.MOV.U32 R0, RZ, RZ, 0x1 ;  /* 0x00000001ff007424 */ /* 0x000fe400078e00ff */
[----:B------:R-:W-:-:S10]  /*7db0*/  IMAD.MOV.U32 R3, RZ, RZ, RZ ;  /* 0x000000ffff037224 */ /* 0x000fd400078e00ff */
[----:B------:R-:W-:Y:S05]  /*7dc0*/  @!P0 BRA `(.L_x_166) ;  /* 0x0000000c00448947 */ /* 0x000fea0003800000 */
[----:B------:R-:W0:Y:S01]  /*7dd0*/  LDC R0, c[0x0][0x28c] ;  /* 0x0000a300ff007b82 */ /* 0x000e220000000800 */
[----:B------:R-:W1:Y:S01]  /*7de0*/  S2R R12, SR_CgaCtaId ;  /* 0x00000000000c7919 */ /* 0x000e620000008800 */
[----:B------:R-:W-:Y:S01]  /*7df0*/  ULDC UR5, c[0x0][0x600] ;  /* 0x0001800000057ab9 */ /* 0x000fe20000000800 */
[----:B------:R-:W-:Y:S01]  /*7e00*/  ULDC UR4, c[0x0][0xc] ;  /* 0x0000030000047ab9 */ /* 0x000fe20000000800 */
[----:B------:R-:W-:Y:S01]  /*7e10*/  UIADD3 UR16, UR5, -0x1, URZ ;  /* 0xffffffff05107890 */ /* 0x000fe2000fffe03f */
[----:B------:R-:W-:Y:S01]  /*7e20*/  BSSY B0, `(.L_x_166) ;  /* 0x00000cb000007945 */ /* 0x000fe20003800000 */
[----:B------:R-:W-:Y:S01]  /*7e30*/  ULDC UR6, c[0x0][0x658] ;  /* 0x0001960000067ab9 */ /* 0x000fe20000000800 */
[----:B------:R-:W-:Y:S01]  /*7e40*/  ULDC UR5, c[0x0][0x10] ;  /* 0x0000040000057ab9 */ /* 0x000fe20000000800 */
[----:B------:R-:W-:Y:S01]  /*7e50*/  UMOV UR7, 0xffffffff ;  /* 0xffffffff00077882 */ /* 0x000fe20000000000 */
[----:B------:R-:W-:Y:S01]  /*7e60*/  UMOV UR8, 0x1 ;  /* 0x0000000100087882 */ /* 0x000fe20000000000 */
[----:B------:R-:W-:Y:S01]  /*7e70*/  UIMAD.WIDE.U32 UR4, UR4, UR5, URZ ;  /* 0x00000005040472a5 */ /* 0x000fe2000f8e003f */
[----:B------:R-:W-:Y:S01]  /*7e80*/  IMAD.MOV.U32 R9, RZ, RZ, 0x1 ;  /* 0x00000001ff097424 */ /* 0x000fe200078e00ff */
[----:B------:R-:W-:Y:S01]  /*7e90*/  USHF.L.U32 UR7, UR7, UR6, URZ ;  /* 0x0000000607077299 */ /* 0x000fe2000800063f */
[----:B------:R-:W-:Y:S01]  /*7ea0*/  LOP3.LUT R8, R19, 0x2, RZ, 0xfc, !PT ;  /* 0x0000000213087812 */ /* 0x000fe200078efcff */
[----:B------:R-:W-:-:S02]  /*7eb0*/  USHF.L.U32 UR18, UR8, UR6, URZ ;  /* 0x0000000608127299 */ /* 0x000fc4000800063f */
[----:B------:R-:W-:Y:S01]  /*7ec0*/  ULOP3.LUT UR17, URZ, UR7, URZ, 0x33, !UPT ;  /* 0x000000073f117292 */ /* 0x000fe2000f8e333f */
[----:B------:R-:W-:Y:S01]  /*7ed0*/  ULDC UR6, c[0x0][0x14] ;  /* 0x0000050000067ab9 */ /* 0x000fe20000000800 */
[----:B------:R-:W-:Y:S01]  /*7ee0*/  ULDC.64 UR22, c[0x0][0x198] ;  /* 0x0000660000167ab9 */ /* 0x000fe20000000a00 */
[----:B------:R-:W-:Y:S02]  /*7ef0*/  UIMAD.WIDE.U32 UR20, UR4, UR6, URZ ;  /* 0x00000006041472a5 */ /* 0x000fe4000f8e003f */
[----:B------:R-:W-:Y:S01]  /*7f00*/  UIMAD UR13, UR5, UR6, URZ ;  /* 0x00000006050d72a4 */ /* 0x000fe2000f8e023f */
[----:B0-----:R-:W-:-:S03]  /*7f10*/  VIADD R0, R0, 0x3f ;  /* 0x0000003f00007836 */ /* 0x001fc60000000000 */
[----:B------:R-:W-:Y:S02]  /*7f20*/  UIADD3 UR13, UR21, UR13, URZ ;  /* 0x0000000d150d7290 */ /* 0x000fe4000fffe03f */
[----:B------:R-:W-:-:S04]  /*7f30*/  SHF.R.S32.HI R3, RZ, 0x1f, R0 ;  /* 0x0000001fff037819 */ /* 0x000fc80000011400 */
[----:B------:R-:W-:Y:S01]  /*7f40*/  LEA.HI R10, R3, R0, RZ, 0x6 ;  /* 0x00000000030a7211 */ /* 0x000fe200078f30ff */
[C---:B-1----:R-:W-:Y:S02]  /*7f50*/  IMAD.SHL.U32 R11, R12.reuse, 0x20, RZ ;  /* 0x000000200c0b7824 */ /* 0x042fe400078e00ff */
[----:B------:R-:W-:Y:S01]  /*7f60*/  IMAD.SHL.U32 R12, R12, 0x800, RZ ;  /* 0x000008000c0c7824 */ /* 0x000fe200078e00ff */
[----:B------:R-:W-:Y:S01]  /*7f70*/  SHF.R.S32.HI R10, RZ, 0x6, R10 ;  /* 0x00000006ff0a7819 */ /* 0x000fe2000001140a */
[----:B------:R-:W-:Y:S01]  /*7f80*/  IMAD.MOV.U32 R0, RZ, RZ, 0x1 ;  /* 0x00000001ff007424 */ /* 0x000fe200078e00ff */
[----:B------:R-:W-:Y:S01]  /*7f90*/  LOP3.LUT R11, R11, 0x20, RZ, 0xc0, !PT ;  /* 0x000000200b0b7812 */ /* 0x000fe200078ec0ff */
[----:B------:R-:W-:Y:S01]  /*7fa0*/  IMAD.MOV.U32 R3, RZ, RZ, RZ ;  /* 0x000000ffff037224 */ /* 0x000fe200078e00ff */
[----:B------:R-:W-:Y:S01]  /*7fb0*/  LOP3.LUT R12, R12, 0x800, RZ, 0xc0, !PT ;  /* 0x000008000c0c7812 */ /* 0x000fe200078ec0ff */
[----:B------:R-:W-:-:S07]  /*7fc0*/  VIADD R13, R10, 0x1 ;  /* 0x000000010a0d7836 */ /* 0x000fce0000000000 */
.L_x_177:
[----:B------:R-:W-:-:S03]  /*7fd0*/  UMOV UR4, 0xffffffff ;  /* 0xffffffff00047882 */ /* 0x000fc60000000000 */
[----:B------:R-:W-:Y:S05]  /*7fe0*/  BRA.DIV UR4, `(.L_x_167) ;  /* 0x0000000e04c87947 */ /* 0x000fea000b800000 */
[----:B------:R-:W-:-:S13]  /*7ff0*/  ELECT P6, URZ, PT ;  /* 0x00000000003f782f */ /* 0x000fda00038c0000 */
.L_x_189:
[----:B------:R-:W0:Y:S01]  /*8000*/  LDC R4, c[0x0][0x28c] ;  /* 0x0000a300ff047b82 */ /* 0x000e220000000800 */
[----:B------:R-:W-:Y:S01]  /*8010*/  BSSY B1, `(.L_x_168) ;  /* 0x0000038000017945 */ /* 0x000fe20003800000 */
[----:B0-----:R-:W-:-:S13]  /*8020*/  ISETP.LT.OR P6, PT, R4, 0x1, !P6 ;  /* 0x000000010400780c */ /* 0x001fda00077c1670 */
[----:B------:R-:W-:Y:S05]  /*8030*/  @P6 BRA `(.L_x_169) ;  /* 0x0000000000d46947 */ /* 0x000fea0003800000 */
[----:B------:R-:W-:Y:S02]  /*8040*/  IMAD R20, R20, 0x40, R11 ;  /* 0x0000004014147824 */ /* 0x000fe400078e020b */
[----:B------:R-:W-:Y:S02]  /*8050*/  IMAD.SHL.U32 R21, R21, 0x100, RZ ;  /* 0x0000010015157824 */ /* 0x000fe400078e00ff */
[----:B------:R-:W-:Y:S02]  /*8060*/  IMAD.MOV.U32 R24, RZ, RZ, RZ ;  /* 0x000000ffff187224 */ /* 0x000fe400078e00ff */
[----:B------:R-:W-:Y:S02]  /*8070*/  IMAD.MOV.U32 R4, RZ, RZ, R13 ;  /* 0x000000ffff047224 */ /* 0x000fe400078e000d */
[----:B------:R-:W-:Y:S02]  /*8080*/  IMAD.MOV.U32 R5, RZ, RZ, R0 ;  /* 0x000000ffff057224 */ /* 0x000fe400078e0000 */
[----:B------:R-:W-:-:S07]  /*8090*/  IMAD.MOV.U32 R7, RZ, RZ, R3 ;  /* 0x000000ffff077224 */ /* 0x000fce00078e0003 */
.L_x_172:
[----:B------:R-:W0:Y:S01]  /*80a0*/  S2R R15, SR_CgaCtaId ;  /* 0x00000000000f7919 */ /* 0x000e220000008800 */
[----:B------:R-:W-:Y:S02]  /*80b0*/  MOV R14, 0x400 ;  /* 0x00000400000e7802 */ /* 0x000fe40000000f00 */
[----:B------:R-:W-:Y:S02]  /*80c0*/  LOP3.LUT P1, RZ, R18, 0x7f, RZ, 0xc0, !PT ;  /* 0x0000007f12ff7812 */ /* 0x000fe4000782c0ff */
[----:B0-----:R-:W-:Y:S02]  /*80d0*/  LEA R22, R15, R14, 0x18 ;  /* 0x0000000e0f167211 */ /* 0x001fe400078ec0ff */
[----:B------:R-:W-:-:S09]  /*80e0*/  SHF.L.U32 R14, R5, 0x1f, RZ ;  /* 0x0000001f050e7819 */ /* 0x000fd200000006ff */
[----:B------:R-:W0:Y:S01]  /*80f0*/  @!P1 LDC R15, c[0x0][0x500] ;  /* 0x00014000ff0f9b82 */ /* 0x000e220000000800 */
[----:B------:R-:W-:-:S04]  /*8100*/  IMAD R23, R7, 0x8, R22 ;  /* 0x0000000807177824 */ /* 0x000fc800078e0216 */
[----:B------:R-:W1:Y:S02]  /*8110*/  SYNCS.PHASECHK.TRANS64.TRYWAIT P0, [R23+URZ+0x28], R14 ;  /* 0x0000280e170075a7 */ /* 0x000e64000800017f */
[----:B-1----:R-:W-:Y:S05]  /*8120*/  @!P0 BRA `(.L_x_170) ;  /* 0x0000000c00988947 */ /* 0x002fea0003800000 */
.L_x_190:
[----:B-1----:R-:W-:Y:S01]  /*8130*/  PRMT R14, R8, 0x9910, RZ ;  /* 0x00009910080e7816 */ /* 0x002fe200000000ff */
[----:B0-----:R0:W-:Y:S03]  /*8140*/  @!P1 SYNCS.ARRIVE.TRANS64 RZ, [R23+URZ], R15 ;  /* 0x0000000f17ff99a7 */ /* 0x0011e6000800003f */
[----:B------:R-:W-:-:S13]  /*8150*/  ISETP.NE.AND P0, PT, R14, 0x2, PT ;  /* 0x000000020e00780c */ /* 0x000fda0003f05270 */
[----:B0-----:R-:W-:Y:S05]  /*8160*/  @P0 BRA `(.L_x_171) ;  /* 0x0000000000040947 */ /* 0x001fea0003800000 */
[----:B------:R-:W-:Y:S01]  /*8170*/  BPT.TRAP 0x1 ;  /* 0x000000040000795c */ /* 0x000fe20000300000 */
.L_x_171:
[----:B------:R-:W-:Y:S01]  /*8180*/  IMAD R14, R7, 0x1000, R12 ;  /* 0x00001000070e7824 */ /* 0x000fe200078e020c */
[----:B------:R-:W-:Y:S01]  /*8190*/  R2UR UR9, R23 ;  /* 0x00000000170972ca */ /* 0x000fe200000e0000 */
[--C-:B------:R-:W-:Y:S01]  /*81a0*/  IMAD R15, R7, 0x8000, R22.reuse ;  /* 0x00008000070f7824 */ /* 0x100fe200078e0216 */
[----:B------:R-:W-:Y:S01]  /*81b0*/  UIADD3 UR4, UP0, UR22, 0xf0, URZ ;  /* 0x000000f016047890 */ /* 0x000fe2000ff1e03f */
[----:B------:R-:W-:Y:S01]  /*81c0*/  IMAD R14, R14, 0x2, R22 ;  /* 0x000000020e0e7824 */ /* 0x000fe200078e0216 */
[----:B------:R-:W-:Y:S01]  /*81d0*/  R2UR UR11, R21 ;  /* 0x00000000150b72ca */ /* 0x000fe200000e0000 */
[----:B------:R-:W-:Y:S01]  /*81e0*/  VIADD R4, R4, 0xffffffff ;  /* 0xffffffff04047836 */ /* 0x000fe20000000000 */
[----:B------:R-:W-:Y:S01]  /*81f0*/  R2UR UR5, R15 ;  /* 0x000000000f0572ca */ /* 0x000fe200000e0000 */
[----:B------:R-:W-:Y:S01]  /*8200*/  UIADD3 UR24, UP1, UR22, 0x1f0, URZ ;  /* 0x000001f016187890 */ /* 0x000fe2000ff3e03f */
[----:B------:R-:W-:Y:S01]  /*8210*/  R2UR UR8, R14 ;  /* 0x000000000e0872ca */ /* 0x000fe200000e0000 */
[----:B------:R-:W-:Y:S01]  /*8220*/  VIADD R7, R7, 0x1 ;  /* 0x0000000107077836 */ /* 0x000fe20000000000 */
[----:B------:R-:W-:Y:S01]  /*8230*/  R2UR UR10, R24 ;  /* 0x00000000180a72ca */ /* 0x000fe200000e0000 */
[----:B------:R-:W-:Y:S01]  /*8240*/  UIADD3.X UR25, URZ, UR23, URZ, UP1, !UPT ;  /* 0x000000173f197290 */ /* 0x000fe20008ffe43f */
[----:B------:R-:W-:Y:S01]  /*8250*/  R2UR UR12, R6 ;  /* 0x00000000060c72ca */ /* 0x000fe200000e0000 */
[----:B------:R-:W-:Y:S01]  /*8260*/  UMOV UR6, 0x0 ;  /* 0x0000000000067882 */ /* 0x000fe20000000000 */
[----:B------:R-:W-:Y:S01]  /*8270*/  R2UR UR19, R20 ;  /* 0x00000000141372ca */ /* 0x000fe200000e0000 */
[----:B------:R-:W-:Y:S01]  /*8280*/  UMOV UR7, 0x10000000 ;  /* 0x1000000000077882 */ /* 0x000fe20000000000 */
[----:B------:R-:W-:Y:S01]  /*8290*/  ISETP.GT.AND P1, PT, R4, 0x1, PT ;  /* 0x000000010400780c */ /* 0x000fe20003f24270 */
[----:B------:R-:W-:Y:S01]  /*82a0*/  UMOV UR26, 0x30000 ;  /* 0x00030000001a7882 */ /* 0x000fe20000000000 */
[C---:B------:R-:W-:Y:S01]  /*82b0*/  ISETP.NE.AND P0, PT, R7.reuse, 0x5, PT ;  /* 0x000000050700780c */ /* 0x040fe20003f05270 */
[----:B------:R-:W-:Y:S01]  /*82c0*/  UIADD3 UR14, UR5, 0x100, URZ ;  /* 0x00000100050e7890 */ /* 0x000fe2000fffe03f */
[----:B------:R-:W-:Y:S01]  /*82d0*/  VIADD R24, R24, 0x40 ;  /* 0x0000004018187836 */ /* 0x000fe20000000000 */
[----:B------:R-:W-:Y:S01]  /*82e0*/  UIADD3.X UR5, URZ, UR23, URZ, UP0, !UPT ;  /* 0x000000173f057290 */ /* 0x000fe200087fe43f */
[----:B------:R-:W-:Y:S01]  /*82f0*/  SEL R14, RZ, 0x1, P0 ;  /* 0x00000001ff0e7807 */ /* 0x000fe20000000000 */
[----:B------:R-:W-:Y:S01]  /*8300*/  UIADD3 UR15, UR8, 0x28100, URZ ;  /* 0x00028100080f7890 */ /* 0x000fe2000fffe03f */
[----:B------:R-:W-:-:S02]  /*8310*/  SEL R7, R7, RZ, P0 ;  /* 0x000000ff07077207 */ /* 0x000fc40000000000 */
[----:B------:R-:W-:Y:S01]  /*8320*/  UMOV UR8, UR14 ;  /* 0x0000000e00087c82 */ /* 0x000fe20008000000 */
[----:B------:R-:W-:-:S03]  /*8330*/  LOP3.LUT R5, R5, R14, RZ, 0x3c, !PT ;  /* 0x0000000e05057212 */ /* 0x000fc600078e3cff */
[----:B------:R0:W-:Y:S02]  /*8340*/  UTMALDG.3D [UR8], [UR4], desc[UR6] ;  /* 0x00000608040075b4 */ /* 0x0001e40008011000 */
[----:B0-----:R-:W-:Y:S01]  /*8350*/  UMOV UR8, UR15 ;  /* 0x0000000f00087c82 */ /* 0x001fe20008000000 */
[----:B------:R-:W-:Y:S02]  /*8360*/  UMOV UR11, UR19 ;  /* 0x00000013000b7c82 */ /* 0x000fe40008000000 */
[----:B------:R0:W-:Y:S02]  /*8370*/  UTMALDG.3D.MULTICAST [UR8], [UR24], UR26, desc[UR6] ;  /* 0x00000608180073b4 */ /* 0x0001e4000801181a */
[----:B0-----:R-:W-:Y:S05]  /*8380*/  @P1 BRA `(.L_x_172) ;  /* 0xfffffffc00441947 */ /* 0x001fea000383ffff */
.L_x_169:
[----:B------:R-:W-:Y:S05]  /*8390*/  BSYNC B1 ;  /* 0x0000000000017941 */ /* 0x000fea0003800000 */
.L_x_168:
[----:B------:R-:W-:Y:S01]  /*83a0*/  LOP3.LUT P1, RZ, R9, 0xff, RZ, 0xc0, !PT ;  /* 0x000000ff09ff7812 */ /* 0x000fe2000782c0ff */
[C---:B------:R-:W-:Y:S01]  /*83b0*/  IMAD.IADD R6, R10.reuse, 0x1, R3 ;  /* 0x000000010a067824 */ /* 0x040fe200078e0203 */
[----:B------:R-:W-:Y:S01]  /*83c0*/  ULDC.64 UR4, c[0x0][0x650] ;  /* 0x0001940000047ab9 */ /* 0x000fe20000000a00 */
[----:B------:R-:W-:Y:S01]  /*83d0*/  ISETP.GE.U32.AND P2, PT, R10, 0x5, PT ;  /* 0x000000050a00780c */ /* 0x000fe20003f46070 */
[----:B------:R-:W-:Y:S01]  /*83e0*/  BSSY B1, `(.L_x_173) ;  /* 0x000006c000017945 */ /* 0x000fe20003800000 */
[----:B------:R-:W-:Y:S01]  /*83f0*/  IMAD.MOV.U32 R21, RZ, RZ, -0x1 ;  /* 0xffffffffff157424 */ /* 0x000fe200078e00ff */
[----:B------:R-:W-:Y:S01]  /*8400*/  ISETP.GT.U32.AND P0, PT, R6, 0x4, PT ;  /* 0x000000040600780c */ /* 0x000fe20003f04070 */
[----:B------:R-:W-:Y:S01]  /*8410*/  IMAD.MOV.U32 R20, RZ, RZ, -0x1 ;  /* 0xffffffffff147424 */ /* 0x000fe200078e00ff */
[----:B------:R-:W-:Y:S02]  /*8420*/  PRMT R9, RZ, 0x7610, R9 ;  /* 0x00007610ff097816 */ /* 0x000fe40000000009 */
[----:B------:R-:W-:-:S03]  /*8430*/  ISETP.LT.U32.AND P0, PT, R10, 0x5, P0 ;  /* 0x000000050a00780c */ /* 0x000fc60000701070 */
[----:B------:R-:W0:Y:S01]  /*8440*/  @P1 S2R R5, SR_CgaCtaId ;  /* 0x0000000000051919 */ /* 0x000e220000008800 */
[----:B------:R-:W-:-:S04]  /*8450*/  @P1 MOV R4, 0x400 ;  /* 0x0000040000041802 */ /* 0x000fc80000000f00 */
[----:B0-----:R-:W-:Y:S01]  /*8460*/  @P1 LEA R3, R5, R4, 0x18 ;  /* 0x0000000405031211 */ /* 0x001fe200078ec0ff */
[----:B------:R-:W-:-:S03]  /*8470*/  IMAD.WIDE.U32 R4, R6, -0x33333333, RZ ;  /* 0xcccccccd06047825 */ /* 0x000fc600078e00ff */
[----:B------:R0:W-:Y:S01]  /*8480*/  @P1 SYNCS.ARRIVE.TRANS64.A1T0 RZ, [R3+URZ+0x68], RZ ;  /* 0x000068ff03ff19a7 */ /* 0x0001e2000810003f */
[----:B------:R-:W-:Y:S02]  /*8490*/  IADD3 R16, P1, R16, UR20, RZ ;  /* 0x0000001410107c10 */ /* 0x000fe4000ff3e0ff */
[----:B------:R-:W-:Y:S02]  /*84a0*/  SHF.R.U32.HI R5, RZ, 0x2, R5 ;  /* 0x00000002ff057819 */ /* 0x000fe40000011605 */
[----:B------:R-:W-:Y:S02]  /*84b0*/  IADD3.X R17, R17, UR13, RZ, P1, !PT ;  /* 0x0000000d11117c10 */ /* 0x000fe40008ffe4ff */
[----:B------:R-:W-:Y:S02]  /*84c0*/  PRMT R4, RZ, 0x7610, R4 ;  /* 0x00007610ff047816 */ /* 0x000fe40000000004 */
[----:B0-----:R-:W-:Y:S02]  /*84d0*/  SEL R3, RZ, 0x1, !P0 ;  /* 0x00000001ff037807 */ /* 0x001fe40004000000 */
[----:B------:R-:W-:-:S02]  /*84e0*/  ISETP.GE.U32.AND P0, PT, R16, UR4, PT ;  /* 0x0000000410007c0c */ /* 0x000fc4000bf06070 */
[----:B------:R-:W-:Y:S01]  /*84f0*/  LOP3.LUT R0, R0, R3, RZ, 0x3c, !PT ;  /* 0x0000000300007212 */ /* 0x000fe200078e3cff */
[----:B------:R-:W-:Y:S01]  /*8500*/  IMAD R3, R5, -0x5, R6 ;  /* 0xfffffffb05037824 */ /* 0x000fe200078e0206 */
[----:B------:R-:W-:Y:S01]  /*8510*/  ISETP.GE.U32.AND.EX P0, PT, R17, UR5, PT, P0 ;  /* 0x0000000511007c0c */ /* 0x000fe2000bf06100 */
[----:B------:R-:W-:Y:S01]  /*8520*/  IMAD.MOV.U32 R6, RZ, RZ, -0x1 ;  /* 0xffffffffff067424 */ /* 0x000fe200078e00ff */
[----:B------:R-:W-:-:S11]  /*8530*/  @P2 LOP3.LUT R0, R0, 0x1, R5, 0x78, !PT ;  /* 0x0000000100002812 */ /* 0x000fd600078e7805 */
[----:B------:R-:W-:Y:S05]  /*8540*/  @P0 BRA `(.L_x_174) ;  /* 0x0000000400540947 */ /* 0x000fea0003800000 */
[----:B------:R-:W0:Y:S01]  /*8550*/  S2R R15, SR_CTAID.X ;  /* 0x00000000000f7919 */ /* 0x000e220000002500 */
[----:B------:R-:W-:Y:S01]  /*8560*/  ULDC.64 UR4, c[0x0][0x628] ;  /* 0x00018a0000047ab9 */ /* 0x000fe20000000a00 */
[----:B------:R-:W-:Y:S01]  /*8570*/  ULDC UR7, c[0x0][0x630] ;  /* 0x00018c0000077ab9 */ /* 0x000fe20000000800 */
[----:B------:R-:W-:Y:S01]  /*8580*/  ISETP.NE.U32.AND P0, PT, RZ, UR4, PT ;  /* 0x00000004ff007c0c */ /* 0x000fe2000bf05070 */
[----:B------:R-:W1:Y:S01]  /*8590*/  S2R R20, SR_CTAID.Y ;  /* 0x0000000000147919 */ /* 0x000e620000002600 */
[----:B------:R-:W-:Y:S01]  /*85a0*/  ULDC UR8, c[0x0][0x150] ;  /* 0x0000540000087ab9 */ /* 0x000fe20000000800 */
[----:B------:R-:W-:Y:S01]  /*85b0*/  IMAD.MOV.U32 R4, RZ, RZ, R16 ;  /* 0x000000ffff047224 */ /* 0x000fe200078e0010 */
[----:B------:R-:W-:Y:S01]  /*85c0*/  ISETP.NE.AND.EX P0, PT, RZ, UR5, PT, P0 ;  /* 0x00000005ff007c0c */ /* 0x000fe2000bf05300 */
[----:B------:R-:W-:Y:S01]  /*85d0*/  IMAD.MOV.U32 R5, RZ, RZ, R17 ;  /* 0x000000ffff057224 */ /* 0x000fe200078e0011 */
[----:B0-----:R-:W-:-:S11]  /*85e0*/  I2FP.F32.U32 R22, R15 ;  /* 0x0000000f00167245 */ /* 0x001fd60000201000 */
[----:B------:R-:W-:Y:S05]  /*85f0*/  @!P0 BRA `(.L_x_175) ;  /* 0x0000000000288947 */ /* 0x000fea0003800000 */
[----:B------:R-:W-:Y:S02]  /*8600*/  ULDC UR6, c[0x0][0x634] ;  /* 0x00018d0000067ab9 */ /* 0x000fe40000000800 */
[----:B------:R-:W-:-:S05]  /*8610*/  IADD3 R5, P0, R16, UR6, RZ ;  /* 0x0000000610057c10 */ /* 0x000fca000ff1e0ff */
[----:B------:R-:W-:-:S04]  /*8620*/  IMAD.X R21, RZ, RZ, R17, P0 ;  /* 0x000000ffff157224 */ /* 0x000fc800000e0611 */
[----:B------:R-:W-:-:S04]  /*8630*/  IMAD.WIDE.U32 R6, R21, UR4, RZ ;  /* 0x0000000415067c25 */ /* 0x000fc8000f8e00ff */
[----:B------:R-:W-:-:S04]  /*8640*/  IMAD.WIDE.U32 R6, P0, R5, UR5, R6 ;  /* 0x0000000505067c25 */ /* 0x000fc8000f800006 */
[----:B------:R-:W-:-:S04]  /*8650*/  IMAD.WIDE.U32 R4, R5, UR4, RZ ;  /* 0x0000000405047c25 */ /* 0x000fc8000f8e00ff */
[----:B------:R-:W-:Y:S01]  /*8660*/  IMAD.MOV.U32 R4, RZ, RZ, R7 ;  /* 0x000000ffff047224 */ /* 0x000fe200078e0007 */
[----:B------:R-:W-:Y:S01]  /*8670*/  IADD3 RZ, P1, R5, R6, RZ ;  /* 0x0000000605ff7210 */ /* 0x000fe20007f3e0ff */
[----:B------:R-:W-:-:S04]  /*8680*/  IMAD.X R5, RZ, RZ, RZ, P0 ;  /* 0x000000ffff057224 */ /* 0x000fc800000e06ff */
[----:B------:R-:W-:-:S08]  /*8690*/  IMAD.WIDE.U32.X R4, R21, UR5, R4, P1 ;  /* 0x0000000515047c25 */ /* 0x000fd000088e0404 */
.L_x_175:
[--C-:B------:R-:W-:Y:S01]  /*86a0*/  SHF.R.U64 R14, R4, UR7, R5.reuse ;  /* 0x00000007040e7c19 */ /* 0x100fe20008001205 */
[----:B------:R-:W-:Y:S01]  /*86b0*/  FMUL R22, R22, UR8 ;  /* 0x0000000816167c20 */ /* 0x000fe20008400000 */
[----:B------:R-:W-:Y:S01]  /*86c0*/  SHF.R.U32.HI R4, RZ, UR7, R5 ;  /* 0x00000007ff047c19 */ /* 0x000fe20008011605 */
[----:B------:R-:W0:Y:S01]  /*86d0*/  LDC R6, c[0x0][0x144] ;  /* 0x00005100ff067b82 */ /* 0x000e220000000800 */
[----:B------:R-:W-:Y:S01]  /*86e0*/  IADD3 R5, P0, RZ, -R14, RZ ;  /* 0x8000000eff057210 */ /* 0x000fe20007f1e0ff */
[----:B------:R-:W-:Y:S01]  /*86f0*/  ULDC UR6, c[0x0][0x154] ;  /* 0x0000550000067ab9 */ /* 0x000fe20000000800 */
[----:B-1----:R-:W-:Y:S01]  /*8700*/  I2FP.F32.U32 R7, R20 ;  /* 0x0000001400077245 */ /* 0x002fe20000201000 */
[----:B------:R-:W1:Y:S01]  /*8710*/  F2I.U32.TRUNC.NTZ R22, R22 ;  /* 0x0000001600167305 */ /* 0x000e62000020f000 */
[----:B------:R-:W-:Y:S01]  /*8720*/  ULDC.64 UR4, c[0x0][0x620] ;  /* 0x0001880000047ab9 */ /* 0x000fe20000000a00 */
[----:B------:R-:W-:Y:S01]  /*8730*/  IMAD.X R4, RZ, RZ, ~R4, P0 ;  /* 0x000000ffff047224 */ /* 0x000fe200000e0e04 */
[----:B------:R-:W-:Y:S01]  /*8740*/  ISETP.NE.AND P2, PT, R2, 0x1, PT ;  /* 0x000000010200780c */ /* 0x000fe20003f45270 */
[----:B------:R-:W-:Y:S01]  /*8750*/  FMUL R23, R7, UR6 ;  /* 0x0000000607177c20 */ /* 0x000fe20008400000 */
[----:B------:R-:W2:Y:S01]  /*8760*/  LDC R25, c[0x0][0x148] ;  /* 0x00005200ff197b82 */ /* 0x000ea20000000800 */
[----:B------:R-:W-:Y:S01]  /*8770*/  IMAD R4, R4, UR4, RZ ;  /* 0x0000000404047c24 */ /* 0x000fe2000f8e02ff */
[----:B------:R-:W-:-:S02]  /*8780*/  ULDC.64 UR6, c[0x0][0x640] ;  /* 0x0001900000067ab9 */ /* 0x000fc40000000a00 */
[----:B------:R-:W-:Y:S01]  /*8790*/  ISETP.NE.U32.AND P0, PT, RZ, UR6, PT ;  /* 0x00000006ff007c0c */ /* 0x000fe2000bf05070 */
[----:B------:R-:W3:Y:S01]  /*87a0*/  F2I.U32.TRUNC.NTZ R23, R23 ;  /* 0x0000001700177305 */ /* 0x000ee2000020f000 */
[C---:B------:R-:W-:Y:S02]  /*87b0*/  IMAD R7, R5.reuse, UR5, R4 ;  /* 0x0000000505077c24 */ /* 0x040fe4000f8e0204 */
[----:B------:R-:W-:Y:S01]  /*87c0*/  IMAD.WIDE.U32 R4, R5, UR4, R16 ;  /* 0x0000000405047c25 */ /* 0x000fe2000f8e0010 */
[----:B------:R-:W-:Y:S01]  /*87d0*/  ULDC UR4, c[0x0][0x618] ;  /* 0x0001860000047ab9 */ /* 0x000fe20000000800 */
[----:B------:R-:W-:Y:S02]  /*87e0*/  ISETP.NE.AND.EX P0, PT, RZ, UR7, PT, P0 ;  /* 0x00000007ff007c0c */ /* 0x000fe4000bf05300 */
[----:B------:R-:W-:Y:S02]  /*87f0*/  IMAD.IADD R5, R5, 0x1, R7 ;  /* 0x0000000105057824 */ /* 0x000fe400078e0207 */
[----:B-1----:R-:W-:-:S03]  /*8800*/  IMAD.MOV R22, RZ, RZ, -R22 ;  /* 0x000000ffff167224 */ /* 0x002fc600078e0a16 */
[----:B------:R-:W-:Y:S01]  /*8810*/  SHF.R.U64 R21, R4, UR4, R5 ;  /* 0x0000000404157c19 */ /* 0x000fe20008001205 */
[----:B0-----:R-:W-:Y:S01]  /*8820*/  IMAD R15, R6, R22, R15 ;  /* 0x00000016060f7224 */ /* 0x001fe200078e020f */
[----:B------:R-:W-:Y:S01]  /*8830*/  SHF.R.U32.HI R4, RZ, UR4, R5 ;  /* 0x00000004ff047c19 */ /* 0x000fe20008011605 */
[----:B------:R-:W-:Y:S01]  /*8840*/  ULDC UR4, c[0x0][0x608] ;  /* 0x0001820000047ab9 */ /* 0x000fe20000000800 */
[----:B---3--:R-:W-:Y:S02]  /*8850*/  IMAD.MOV R6, RZ, RZ, -R23 ;  /* 0x000000ffff067224 */ /* 0x008fe400078e0a17 */
[--C-:B------:R-:W-:Y:S02]  /*8860*/  SHF.R.U64 R22, R21, UR4, R4.reuse ;  /* 0x0000000415167c19 */ /* 0x100fe40008001204 */
[----:B------:R-:W-:Y:S01]  /*8870*/  SHF.R.U32.HI R5, RZ, UR4, R4 ;  /* 0x00000004ff057c19 */ /* 0x000fe20008011604 */
[----:B------:R-:W-:Y:S01]  /*8880*/  ULDC UR4, c[0x0][0x658] ;  /* 0x0001960000047ab9 */ /* 0x000fe20000000800 */
[----:B--2---:R-:W-:-:S02]  /*8890*/  @P2 IMAD R15, R25, R6, R20 ;  /* 0x00000006190f2224 */ /* 0x004fc400078e0214 */
[--C-:B------:R-:W-:Y:S02]  /*88a0*/  SHF.R.U64 R20, R22, UR4, R5.reuse ;  /* 0x0000000416147c19 */ /* 0x100fe40008001205 */
[----:B------:R-:W-:-:S03]  /*88b0*/  SHF.R.U32.HI R23, RZ, UR4, R5 ;  /* 0x00000004ff177c19 */ /* 0x000fc60008011605 */
[----:B------:R-:W-:Y:S02]  /*88c0*/  IMAD.MOV.U32 R6, RZ, RZ, R20 ;  /* 0x000000ffff067224 */ /* 0x000fe400078e0014 */
[----:B------:R-:W-:Y:S01]  /*88d0*/  IMAD.MOV.U32 R5, RZ, RZ, R23 ;  /* 0x000000ffff057224 */ /* 0x000fe200078e0017 */
[----:B------:R-:W-:Y:S06]  /*88e0*/  @!P0 BRA `(.L_x_176) ;  /* 0x00000000002c8947 */ /* 0x000fec0003800000 */
        /* <DEDUP_REMOVED lines=9> */
[----:B------:R-:W-:-:S04]  /*8980*/  IMAD.WIDE.U32.X R4, R23, UR7, R4, P1 ;  /* 0x0000000717047c25 */ /* 0x000fc800088e0404 */
[----:B------:R-:W-:-:S07]  /*8990*/  IMAD.MOV.U32 R6, RZ, RZ, R4 ;  /* 0x000000ffff067224 */ /* 0x000fce00078e0004 */
.L_x_176:
[----:B------:R-:W-:Y:S01]  /*89a0*/  ULDC UR4, c[0x0][0x648] ;  /* 0x0001920000047ab9 */ /* 0x000fe20000000800 */
[----:B------:R-:W-:Y:S01]  /*89b0*/  LOP3.LUT R4, R22, UR17, RZ, 0xc0, !PT ;  /* 0x0000001116047c12 */ /* 0x000fe2000f8ec0ff */
[----:B------:R-:W-:Y:S01]  /*89c0*/  ULDC UR5, c[0x0][0x610] ;  /* 0x0001840000057ab9 */ /* 0x000fe20000000800 */
[----:B------:R-:W-:Y:S01]  /*89d0*/  SHF.R.U64 R5, R6, UR4, R5 ;  /* 0x0000000406057c19 */ /* 0x000fe20008001205 */
[----:B------:R-:W-:Y:S01]  /*89e0*/  ULDC UR4, c[0x0][0x638] ;  /* 0x00018e0000047ab9 */ /* 0x000fe20000000800 */
[----:B------:R-:W-:-:S03]  /*89f0*/  LOP3.LUT R21, R21, UR16, RZ, 0xc0, !PT ;  /* 0x0000001015157c12 */ /* 0x000fc6000f8ec0ff */
[----:B------:R-:W-:Y:S02]  /*8a00*/  IMAD.MOV R7, RZ, RZ, -R5 ;  /* 0x000000ffff077224 */ /* 0x000fe400078e0a05 */
[----:B------:R-:W-:Y:S02]  /*8a10*/  IMAD R4, R5, UR18, R4 ;  /* 0x0000001205047c24 */ /* 0x000fe4000f8e0204 */
[----:B------:R-:W-:Y:S01]  /*8a20*/  IMAD R20, R7, UR4, R20 ;  /* 0x0000000407147c24 */ /* 0x000fe2000f8e0214 */
[----:B------:R-:W-:Y:S01]  /*8a30*/  ULDC UR4, c[0x0][0x600] ;  /* 0x0001800000047ab9 */ /* 0x000fe20000000800 */
[----:B------:R-:W-:Y:S02]  /*8a40*/  IMAD R15, R4, UR5, R15 ;  /* 0x00000005040f7c24 */ /* 0x000fe4000f8e020f */
[----:B------:R-:W-:Y:S02]  /*8a50*/  IMAD R6, R20, UR4, R21 ;  /* 0x0000000414067c24 */ /* 0x000fe4000f8e0215 */
[----:B------:R-:W-:-:S03]  /*8a60*/  IMAD.MOV.U32 R4, RZ, RZ, 0x1 ;  /* 0x00000001ff047424 */ /* 0x000fc600078e00ff */
[----:B------:R-:W-:Y:S02]  /*8a70*/  SEL R20, R6, R15, !P2 ;  /* 0x0000000f06147207 */ /* 0x000fe40005000000 */
[----:B------:R-:W-:Y:S01]  /*8a80*/  SEL R21, R15, R6, !P2 ;  /* 0x000000060f157207 */ /* 0x000fe20005000000 */
[----:B------:R-:W-:-:S07]  /*8a90*/  IMAD.MOV.U32 R6, RZ, RZ, R14 ;  /* 0x000000ffff067224 */ /* 0x000fce00078e000e */
.L_x_174:
[----:B------:R-:W-:Y:S05]  /*8aa0*/  BSYNC B1 ;  /* 0x0000000000017941 */ /* 0x000fea0003800000 */
.L_x_173:
[----:B------:R-:W-:-:S13]  /*8ab0*/  LOP3.LUT P0, RZ, R4, 0xff, RZ, 0xc0, !PT ;  /* 0x000000ff04ff7812 */ /* 0x000fda000780c0ff */
[----:B------:R-:W-:Y:S05]  /*8ac0*/  @P0 BRA `(.L_x_177) ;  /* 0xfffffff400400947 */ /* 0x000fea000383ffff */
[----:B------:R-:W-:Y:S05]  /*8ad0*/  BSYNC B0 ;  /* 0x0000000000007941 */ /* 0x000fea0003800000 */
.L_x_166:
[----:B------:R-:W-:-:S03]  /*8ae0*/  UMOV UR4, 0xffffffff ;  /* 0xffffffff00047882 */ /* 0x000fc60000000000 */
[----:B------:R-:W-:Y:S05]  /*8af0*/  BRA.DIV UR4, `(.L_x_178) ;  /* 0x0000000604387947 */ /* 0x000fea000b800000 */
[----:B------:R-:W-:-:S13]  /*8b00*/  ELECT P6, URZ, PT ;  /* 0x00000000003f782f */ /* 0x000fda00038c0000 */
.L_x_193:
[----:B------:R-:W-:Y:S04]  /*8b10*/  BSSY B0, `(.L_x_179) ;  /* 0x0000034000007945 */ /* 0x000fe80003800000 */
[----:B------:R-:W-:Y:S05]  /*8b20*/  @!P6 BRA `(.L_x_180) ;  /* 0x0000000000c8e947 */ /* 0x000fea0003800000 */
[----:B------:R-:W-:-:S04]  /*8b30*/  LOP3.LUT R19, R19, 0x2, RZ, 0xfc, !PT ;  /* 0x0000000213137812 */ /* 0x000fc800078efcff */
[----:B------:R-:W-:-:S13]  /*8b40*/  ISETP.NE.AND P0, PT, R19, 0x3, PT ;  /* 0x000000031300780c */ /* 0x000fda0003f05270 */
[----:B------:R-:W-:Y:S05]  /*8b50*/  @!P0 BRA `(.L_x_181) ;  /* 0x0000000000048947 */ /* 0x000fea0003800000 */
[----:B------:R-:W-:Y:S01]  /*8b60*/  BPT.TRAP 0x1 ;  /* 0x000000040000795c */ /* 0x000fe20000300000 */
.L_x_181:
[----:B------:R-:W0:Y:S01]  /*8b70*/  S2R R5, SR_CgaCtaId ;  /* 0x0000000000057919 */ /* 0x000e220000008800 */
[----:B------:R-:W-:Y:S02]  /*8b80*/  MOV R2, 0x400 ;  /* 0x0000040000027802 */ /* 0x000fe40000000f00 */
[----:B------:R-:W-:Y:S02]  /*8b90*/  SHF.L.U32 R4, R0, 0x1f, RZ ;  /* 0x0000001f00047819 */ /* 0x000fe400000006ff */
[----:B0-----:R-:W-:-:S05]  /*8ba0*/  LEA R2, R5, R2, 0x18 ;  /* 0x0000000205027211 */ /* 0x001fca00078ec0ff */
[----:B------:R-:W-:-:S04]  /*8bb0*/  VIADD R2, R2, 0x28 ;  /* 0x0000002802027836 */ /* 0x000fc80000000000 */
[C---:B------:R-:W-:Y:S02]  /*8bc0*/  IMAD R7, R3.reuse, 0x8, R2 ;  /* 0x0000000803077824 */ /* 0x040fe400078e0202 */
[----:B------:R-:W-:Y:S02]  /*8bd0*/  VIADD R3, R3, 0x1 ;  /* 0x0000000103037836 */ /* 0x000fe40000000000 */
[----:B------:R-:W0:Y:S03]  /*8be0*/  SYNCS.PHASECHK.TRANS64.TRYWAIT P0, [R7+URZ], R4 ;  /* 0x00000004070075a7 */ /* 0x000e26000800017f */
[----:B------:R-:W-:-:S04]  /*8bf0*/  ISETP.NE.AND P1, PT, R3, 0x5, PT ;  /* 0x000000050300780c */ /* 0x000fc80003f25270 */
[----:B------:R-:W-:Y:S02]  /*8c00*/  SEL R5, RZ, 0x1, P1 ;  /* 0x00000001ff057807 */ /* 0x000fe40000800000 */
[----:B------:R-:W-:Y:S02]  /*8c10*/  SEL R3, R3, RZ, P1 ;  /* 0x000000ff03037207 */ /* 0x000fe40000800000 */
[----:B------:R-:W-:-:S03]  /*8c20*/  LOP3.LUT R6, R0, R5, RZ, 0x3c, !PT ;  /* 0x0000000500067212 */ /* 0x000fc600078e3cff */
[----:B------:R-:W-:Y:S01]  /*8c30*/  IMAD R8, R3, 0x8, R2 ;  /* 0x0000000803087824 */ /* 0x000fe200078e0202 */
[----:B------:R-:W-:Y:S01]  /*8c40*/  SHF.L.U32 R5, R6, 0x1f, RZ ;  /* 0x0000001f06057819 */ /* 0x000fe200000006ff */
[----:B0-----:R-:W-:Y:S06]  /*8c50*/  @!P0 BRA `(.L_x_182) ;  /* 0x0000000400008947 */ /* 0x001fec0003800000 */
.L_x_194:
[----:B------:R-:W1:Y:S01]  /*8c60*/  SYNCS.PHASECHK.TRANS64.TRYWAIT P0, [R8+URZ], R5 ;  /* 0x00000005080075a7 */ /* 0x000e62000800017f */
[----:B------:R-:W-:-:S05]  /*8c70*/  VIADD R0, R3, 0x1 ;  /* 0x0000000103007836 */ /* 0x000fca0000000000 */
[----:B------:R-:W-:-:S04]  /*8c80*/  ISETP.NE.AND P1, PT, R0, 0x5, PT ;  /* 0x000000050000780c */ /* 0x000fc80003f25270 */
[----:B------:R-:W-:Y:S02]  /*8c90*/  SEL R3, RZ, 0x1, P1 ;  /* 0x00000001ff037807 */ /* 0x000fe40000800000 */
[----:B0-----:R-:W-:Y:S02]  /*8ca0*/  SEL R7, R0, RZ, P1 ;  /* 0x000000ff00077207 */ /* 0x001fe40000800000 */
[----:B------:R-:W-:-:S03]  /*8cb0*/  LOP3.LUT R6, R6, R3, RZ, 0x3c, !PT ;  /* 0x0000000306067212 */ /* 0x000fc600078e3cff */
[----:B------:R-:W-:Y:S01]  /*8cc0*/  IMAD R9, R7, 0x8, R2 ;  /* 0x0000000807097824 */ /* 0x000fe200078e0202 */
[----:B------:R-:W-:Y:S01]  /*8cd0*/  SHF.L.U32 R4, R6, 0x1f, RZ ;  /* 0x0000001f06047819 */ /* 0x000fe200000006ff */
[----:B-1----:R-:W-:Y:S06]  /*8ce0*/  @!P0 BRA `(.L_x_183) ;  /* 0x0000000000f08947 */ /* 0x002fec0003800000 */
.L_x_195:
[----:B------:R-:W1:Y:S01]  /*8cf0*/  SYNCS.PHASECHK.TRANS64.TRYWAIT P0, [R9+URZ], R4 ;  /* 0x00000004090075a7 */ /* 0x000e62000800017f */
[----:B------:R-:W-:-:S05]  /*8d00*/  VIADD R0, R7, 0x1 ;  /* 0x0000000107007836 */ /* 0x000fca0000000000 */
[----:B------:R-:W-:-:S04]  /*8d10*/  ISETP.NE.AND P1, PT, R0, 0x5, PT ;  /* 0x000000050000780c */ /* 0x000fc80003f25270 */
[----:B------:R-:W-:Y:S02]  /*8d20*/  SEL R3, RZ, 0x1, P1 ;  /* 0x00000001ff037807 */ /* 0x000fe40000800000 */
[----:B------:R-:W-:Y:S02]  /*8d30*/  SEL R7, R0, RZ, P1 ;  /* 0x000000ff00077207 */ /* 0x000fe40000800000 */
[----:B------:R-:W-:-:S03]  /*8d40*/  LOP3.LUT R11, R6, R3, RZ, 0x3c, !PT ;  /* 0x00000003060b7212 */ /* 0x000fc600078e3cff */
[----:B------:R-:W-:Y:S01]  /*8d50*/  IMAD R6, R7, 0x8, R2 ;  /* 0x0000000807067824 */ /* 0x000fe200078e0202 */
[----:B0-----:R-:W-:Y:S01]  /*8d60*/  SHF.L.U32 R5, R11, 0x1f, RZ ;  /* 0x0000001f0b057819 */ /* 0x001fe200000006ff */
[----:B-1----:R-:W-:Y:S06]  /*8d70*/  @!P0 BRA `(.L_x_184) ;  /* 0x0000000000e08947 */ /* 0x002fec0003800000 */
.L_x_196:
[----:B------:R-:W1:Y:S01]  /*8d80*/  SYNCS.PHASECHK.TRANS64.TRYWAIT P0, [R6+URZ], R5 ;  /* 0x00000005060075a7 */ /* 0x000e62000800017f */
[----:B------:R-:W-:-:S05]  /*8d90*/  VIADD R0, R7, 0x1 ;  /* 0x0000000107007836 */ /* 0x000fca0000000000 */
[----:B------:R-:W-:-:S04]  /*8da0*/  ISETP.NE.AND P1, PT, R0, 0x5, PT ;  /* 0x000000050000780c */ /* 0x000fc80003f25270 */
[----:B0-----:R-:W-:Y:S02]  /*8db0*/  SEL R4, RZ, 0x1, P1 ;  /* 0x00000001ff047807 */ /* 0x001fe40000800000 */
[----:B------:R-:W-:Y:S02]  /*8dc0*/  SEL R3, R0, RZ, P1 ;  /* 0x000000ff00037207 */ /* 0x000fe40000800000 */
[----:B------:R-:W-:Y:S01]  /*8dd0*/  LOP3.LUT R0, R11, R4, RZ, 0x3c, !PT ;  /* 0x000000040b007212 */ /* 0x000fe200078e3cff */
[----:B-1----:R-:W-:Y:S06]  /*8de0*/  @!P0 BRA `(.L_x_185) ;  /* 0x0000000000d88947 */ /* 0x002fec0003800000 */
.L_x_197:
[----:B------:R-:W-:Y:S01]  /*8df0*/  IMAD R3, R3, 0x8, R2 ;  /* 0x0000000803037824 */ /* 0x000fe200078e0202 */
[----:B------:R-:W-:-:S07]  /*8e00*/  SHF.L.U32 R0, R0, 0x1f, RZ ;  /* 0x0000001f00007819 */ /* 0x000fce00000006ff */
.L_x_186:
[----:B-1----:R1:W2:Y:S02]  /*8e10*/  SYNCS.PHASECHK.TRANS64.TRYWAIT P0, [R3+URZ], R0 ;  /* 0x00000000030075a7 */ /* 0x0022a4000800017f */
[----:B--2---:R-:W-:Y:S05]  /*8e20*/  @!P0 NANOSLEEP.SYNCS 0x989680 ;  /* 0x009896800000895d */ /* 0x004fea0003900000 */
[----:B------:R-:W2:Y:S02]  /*8e30*/  @!P0 SYNCS.PHASECHK.TRANS64 P0, [R3+URZ], R0 ;  /* 0x00000000030085a7 */ /* 0x000ea4000800007f */
[----:B--2---:R-:W-:Y:S05]  /*8e40*/  @!P0 BRA `(.L_x_186) ;  /* 0xfffffffc00f08947 */ /* 0x004fea000383ffff */
.L_x_180:
[----:B------:R-:W-:Y:S05]  /*8e50*/  BSYNC B0 ;  /* 0x0000000000007941 */ /* 0x000fea0003800000 */
.L_x_179:
[----:B------:R-:W-:Y:S05]  /*8e60*/  EXIT ;  /* 0x000000000000794d */ /* 0x000fea0003800000 */
.L_x_21:
[----:B----4-:R4:W0:Y:S02]  /*8e70*/  SYNCS.PHASECHK.TRANS64.TRYWAIT P1, [R3+URZ], R0 ;  /* 0x00000000030075a7 */ /* 0x010824000802017f */
[----:B0-----:R-:W-:Y:S05]  /*8e80*/  @!P1 NANOSLEEP.SYNCS 0x989680 ;  /* 0x009896800000995d */ /* 0x001fea0003900000 */
[----:B------:R-:W0:Y:S02]  /*8e90*/  @!P1 SYNCS.PHASECHK.TRANS64 P1, [R3+URZ], R0 ;  /* 0x00000000030095a7 */ /* 0x000e24000802007f */
[----:B0-----:R-:W-:Y:S05]  /*8ea0*/  @!P1 BRA `(.L_x_21) ;  /* 0xfffffffc00f09947 */ /* 0x001fea000383ffff */
[----:B------:R-:W-:Y:S05]  /*8eb0*/  BRA `(.L_x_20) ;  /* 0xffffff8400a07947 */ /* 0x000fea000383ffff */
.L_x_26:
[----:B-1----:R1:W3:Y:S02]  /*8ec0*/  SYNCS.PHASECHK.TRANS64.TRYWAIT P1, [R5+URZ], R4 ;  /* 0x00000004050075a7 */ /* 0x0022e4000802017f */
[----:B---3--:R-:W-:Y:S05]  /*8ed0*/  @!P1 NANOSLEEP.SYNCS 0x989680 ;  /* 0x009896800000995d */ /* 0x008fea0003900000 */
[----:B------:R-:W3:Y:S02]  /*8ee0*/  @!P1 SYNCS.PHASECHK.TRANS64 P1, [R5+URZ], R4 ;  /* 0x00000004050095a7 */ /* 0x000ee4000802007f */
[----:B---3--:R-:W-:Y:S05]  /*8ef0*/  @!P1 BRA `(.L_x_26) ;  /* 0xfffffffc00f09947 */ /* 0x008fea000383ffff */
[----:B------:R-:W-:Y:S05]  /*8f00*/  BRA `(.L_x_25) ;  /* 0xffffff8800f07947 */ /* 0x000fea000383ffff */
.L_x_167:
[----:B------:R-:W-:Y:S01]  /*8f10*/  BSSY B1, `(.L_x_187) ;  /* 0x0000006000017945 */ /* 0x000fe20003800000 */
[----:B------:R-:W-:-:S07]  /*8f20*/  IMAD.MOV.U32 R15, RZ, RZ, -0x1 ;  /* 0xffffffffff0f7424 */ /* 0x000fce00078e00ff */
[----:B------:R-:W-:Y:S05]  /*8f30*/  WARPSYNC.COLLECTIVE R15, `(.L_x_188) ;  /* 0x000000000f0c7348 */ /* 0x000fea0003c00000 */
[----:B------:R-:W-:Y:S02]  /*8f40*/  ELECT P6, UR62, PT ;  /* 0x00000000003e782f */ /* 0x000fe400038c0000 */
[----:B------:R-:W-:Y:S01]  /*8f50*/  MOV R14, UR62 ;  /* 0x0000003e000e7c02 */ /* 0x000fe20008000f00 */
[----:B------:R-:W-:Y:S10]  /*8f60*/  ENDCOLLECTIVE ;  /* 0x000000000000791b */ /* 0x000ff40003800000 */
.L_x_188:
[----:B------:R-:W-:Y:S05]  /*8f70*/  BSYNC B1 ;  /* 0x0000000000017941 */ /* 0x000fea0003800000 */
.L_x_187:
[----:B------:R-:W-:Y:S05]  /*8f80*/  BRA `(.L_x_189) ;  /* 0xfffffff0001c7947 */ /* 0x000fea000383ffff */
.L_x_170:
[----:B-1----:R1:W2:Y:S02]  /*8f90*/  SYNCS.PHASECHK.TRANS64.TRYWAIT P0, [R23+URZ+0x28], R14 ;  /* 0x0000280e170075a7 */ /* 0x0022a4000800017f */
[----:B--2---:R-:W-:Y:S05]  /*8fa0*/  @!P0 NANOSLEEP.SYNCS 0x989680 ;  /* 0x009896800000895d */ /* 0x004fea0003900000 */
[----:B------:R-:W2:Y:S02]  /*8fb0*/  @!P0 SYNCS.PHASECHK.TRANS64 P0, [R23+URZ+0x28], R14 ;  /* 0x0000280e170085a7 */ /* 0x000ea4000800007f */
[----:B--2---:R-:W-:Y:S05]  /*8fc0*/  @!P0 BRA `(.L_x_170) ;  /* 0xfffffffc00f08947 */ /* 0x004fea000383ffff */
[----:B------:R-:W-:Y:S05]  /*8fd0*/  BRA `(.L_x_190) ;  /* 0xfffffff000547947 */ /* 0x000fea000383ffff */
.L_x_178:
[----:B------:R-:W-:Y:S01]  /*8fe0*/  BSSY B0, `(.L_x_191) ;  /* 0x0000006000007945 */ /* 0x000fe20003800000 */
[----:B------:R-:W-:-:S07]  /*8ff0*/  IMAD.MOV.U32 R15, RZ, RZ, -0x1 ;  /* 0xffffffffff0f7424 */ /* 0x000fce00078e00ff */
[----:B------:R-:W-:Y:S05]  /*9000*/  WARPSYNC.COLLECTIVE R15, `(.L_x_192) ;  /* 0x000000000f0c7348 */ /* 0x000fea0003c00000 */
[----:B------:R-:W-:Y:S02]  /*9010*/  ELECT P6, UR62, PT ;  /* 0x00000000003e782f */ /* 0x000fe400038c0000 */
[----:B------:R-:W-:Y:S01]  /*9020*/  MOV R14, UR62 ;  /* 0x0000003e000e7c02 */ /* 0x000fe20008000f00 */
[----:B------:R-:W-:Y:S10]  /*9030*/  ENDCOLLECTIVE ;  /* 0x000000000000791b */ /* 0x000ff40003800000 */
.L_x_192:
[----:B------:R-:W-:Y:S05]  /*9040*/  BSYNC B0 ;  /* 0x0000000000007941 */ /* 0x000fea0003800000 */
.L_x_191:
[----:B------:R-:W-:Y:S05]  /*9050*/  BRA `(.L_x_193) ;  /* 0xfffffff800ac7947 */ /* 0x000fea000383ffff */
.L_x_182:
[----:B0-----:R0:W1:Y:S02]  /*9060*/  SYNCS.PHASECHK.TRANS64.TRYWAIT P0, [R7+URZ], R4 ;  /* 0x00000004070075a7 */ /* 0x001064000800017f */
[----:B-1----:R-:W-:Y:S05]  /*9070*/  @!P0 NANOSLEEP.SYNCS 0x989680 ;  /* 0x009896800000895d */ /* 0x002fea0003900000 */
[----:B------:R-:W1:Y:S02]  /*9080*/  @!P0 SYNCS.PHASECHK.TRANS64 P0, [R7+URZ], R4 ;  /* 0x00000004070085a7 */ /* 0x000e64000800007f */
[----:B-1----:R-:W-:Y:S05]  /*9090*/  @!P0 BRA `(.L_x_182) ;  /* 0xfffffffc00f08947 */ /* 0x002fea000383ffff */
[----:B------:R-:W-:Y:S05]  /*90a0*/  BRA `(.L_x_194) ;  /* 0xfffffff800ec7947 */ /* 0x000fea000383ffff */
.L_x_183:
[----:B0-----:R0:W1:Y:S02]  /*90b0*/  SYNCS.PHASECHK.TRANS64.TRYWAIT P0, [R8+URZ], R5 ;  /* 0x00000005080075a7 */ /* 0x001064000800017f */
[----:B-1----:R-:W-:Y:S05]  /*90c0*/  @!P0 NANOSLEEP.SYNCS 0x989680 ;  /* 0x009896800000895d */ /* 0x002fea0003900000 */
[----:B------:R-:W1:Y:S02]  /*90d0*/  @!P0 SYNCS.PHASECHK.TRANS64 P0, [R8+URZ], R5 ;  /* 0x00000005080085a7 */ /* 0x000e64000800007f */
[----:B-1----:R-:W-:Y:S05]  /*90e0*/  @!P0 BRA `(.L_x_183) ;  /* 0xfffffffc00f08947 */ /* 0x002fea000383ffff */
[----:B------:R-:W-:Y:S05]  /*90f0*/  BRA `(.L_x_195) ;  /* 0xfffffff800fc7947 */ /* 0x000fea000383ffff */
.L_x_184:
[----:B0-----:R0:W1:Y:S02]  /*9100*/  SYNCS.PHASECHK.TRANS64.TRYWAIT P0, [R9+URZ], R4 ;  /* 0x00000004090075a7 */ /* 0x001064000800017f */
[----:B-1----:R-:W-:Y:S05]  /*9110*/  @!P0 NANOSLEEP.SYNCS 0x989680 ;  /* 0x009896800000895d */ /* 0x002fea0003900000 */
[----:B------:R-:W1:Y:S02]  /*9120*/  @!P0 SYNCS.PHASECHK.TRANS64 P0, [R9+URZ], R4 ;  /* 0x00000004090085a7 */ /* 0x000e64000800007f */
[----:B-1----:R-:W-:Y:S05]  /*9130*/  @!P0 BRA `(.L_x_184) ;  /* 0xfffffffc00f08947 */ /* 0x002fea000383ffff */
[----:B------:R-:W-:Y:S05]  /*9140*/  BRA `(.L_x_196) ;  /* 0xfffffffc000c7947 */ /* 0x000fea000383ffff */
.L_x_185:
[----:B0-----:R0:W1:Y:S02]  /*9150*/  SYNCS.PHASECHK.TRANS64.TRYWAIT P0, [R6+URZ], R5 ;  /* 0x00000005060075a7 */ /* 0x001064000800017f */
[----:B-1----:R-:W-:Y:S05]  /*9160*/  @!P0 NANOSLEEP.SYNCS 0x989680 ;  /* 0x009896800000895d */ /* 0x002fea0003900000 */
[----:B------:R-:W1:Y:S02]  /*9170*/  @!P0 SYNCS.PHASECHK.TRANS64 P0, [R6+URZ], R5 ;  /* 0x00000005060085a7 */ /* 0x000e64000800007f */
[----:B-1----:R-:W-:Y:S05]  /*9180*/  @!P0 BRA `(.L_x_185) ;  /* 0xfffffffc00f08947 */ /* 0x002fea000383ffff */
[----:B------:R-:W-:Y:S05]  /*9190*/  BRA `(.L_x_197) ;  /* 0xfffffffc00147947 */ /* 0x000fea000383ffff */
.L_x_198:
[----:B------:R-:W-:-:S00]  /*91a0*/  BRA `(.L_x_198) ;  /* 0xfffffffc00fc7947 */ /* 0x000fc0000383ffff */
[----:B------:R-:W-:-:S00]  /*91b0*/  NOP ;  /* 0x0000000000007918 */ /* 0x000fc00000000000 */
        /* <DEDUP_REMOVED lines=12> */
.L_x_199:


//--------------------- .nv.global.init           --------------------------
	.section	.nv.global.init,"aw",@progbits
.nv.global.init:
	.type		$str$22,@object
	.size		$str$22,($str$23 - $str$22)
$str$22:
        /*0000*/ 	.byte	0x6b, 0x5f, 0x74, 0x69, 0x6c, 0x65, 0x5f, 0x63, 0x6f, 0x75, 0x6e, 0x74, 0x20, 0x3e, 0x3d, 0x20
        /*0010*/ 	.byte	0x31, 0x00
	.type		$str$23,@object
	.size		$str$23,(__unnamed_1 - $str$23)
$str$23:
        /*0012*/ 	.byte	0x2f, 0x74, 0x6d, 0x70, 0x2f, 0x63, 0x75, 0x74, 0x6c, 0x61, 0x73, 0x73, 0x5f, 0x73, 0x77, 0x65
        /*0022*/ 	.byte	0x65, 0x70, 0x5f, 0x73, 0x72, 0x63, 0x2f, 0x69, 0x6e, 0x63, 0x6c, 0x75, 0x64, 0x65, 0x2f, 0x63
        /*0032*/ 	.byte	0x75, 0x74, 0x6c, 0x61, 0x73, 0x73, 0x2f, 0x67, 0x65, 0x6d, 0x6d, 0x2f, 0x63, 0x6f, 0x6c, 0x6c
        /*0042*/ 	.byte	0x65, 0x63, 0x74, 0x69, 0x76, 0x65, 0x2f, 0x73, 0x6d, 0x39, 0x30, 0x5f, 0x6d, 0x6d, 0x61, 0x5f
        /*0052*/ 	.byte	0x74, 0x6d, 0x61, 0x5f, 0x67, 0x6d, 0x6d, 0x61, 0x5f, 0x73, 0x73, 0x5f, 0x77, 0x61, 0x72, 0x70
        /*0062*/ 	.byte	0x73, 0x70, 0x65, 0x63, 0x69, 0x61, 0x6c, 0x69, 0x7a, 0x65, 0x64, 0x2e, 0x68, 0x70, 0x70, 0x00
	.type		__unnamed_1,@object
	.size		__unnamed_1,(.L_0 - __unnamed_1)
__unnamed_1:
        /*0072*/ 	.byte	0x76, 0x6f, 0x69, 0x64, 0x20, 0x63, 0x75, 0x74, 0x6c, 0x61, 0x73, 0x73, 0x3a, 0x3a, 0x67, 0x65
        /* <DEDUP_REMOVED lines=180> */
        /*0bc2*/ 	.byte	0x79, 0x5d, 0x00
.L_0:


//--------------------- .nv.shared._ZN7cutlass13device_kernelINS_4gemm6kernel13GemmUniversalIN4cute5tupleIJiiiiEEENS1_10collective13CollectiveMmaINS1_34MainloopSm90TmaGmmaWarpSpecializedILi5ENS5_IJNS4_1CILi2EEENSA_ILi1EEESC_EEENS1_35KernelTmaWarpSpecializedCooperativeEEENS5_IJNSA_ILi256EEENSA_ILi64EEESH_EEENS_6half_tENS5_IJlSC_lEEESJ_SK_NS4_8TiledMMAINS4_8MMA_AtomIJNS4_4SM904GMMA25MMA_64x64x16_F32F16F16_SSILNSO_5MajorE0ELSQ_0ELNSO_7ScaleInE1ELSR_1EEEEEENS4_6LayoutISD_NS5_IJSC_NSA_ILi0EEESV_EEEEENS5_IJNS4_10UnderscoreESY_SY_EEEEENS4_13SM90_TMA_LOADENS4_14ComposedLayoutINS4_7SwizzleILi3ELi4ELi3EEENS4_18smem_ptr_flag_bitsILi16EEENSU_INS5_IJNSA_ILi8EEESH_EEENS5_IJSH_SC_EEEEEEEvNS4_8identityENS4_23SM90_TMA_LOAD_MULTICASTES1B_vS1C_EENS_8epilogue10collective6detail29Sm90TmaWarpSpecializedAdapterINS1G_15DefaultEpilogueISJ_SK_SK_NS1F_6thread17LinearCombinationISJ_Li1EffLNS1K_9ScaleType4KindE0ELNS_15FloatRoundStyleE2ESJ_EENS1_15EpilogueDefaultEEEEEvvEEEEvNT_6ParamsE --------------------------
	.section	.nv.shared._ZN7cutlass13device_kernelINS_4gemm6kernel13GemmUniversalIN4cute5tupleIJiiiiEEENS1_10collective13CollectiveMmaINS1_34MainloopSm90TmaGmmaWarpSpecializedILi5ENS5_IJNS4_1CILi2EEENSA_ILi1EEESC_EEENS1_35KernelTmaWarpSpecializedCooperativeEEENS5_IJNSA_ILi256EEENSA_ILi64EEESH_EEENS_6half_tENS5_IJlSC_lEEESJ_SK_NS4_8TiledMMAINS4_8MMA_AtomIJNS4_4SM904GMMA25MMA_64x64x16_F32F16F16_SSILNSO_5MajorE0ELSQ_0ELNSO_7ScaleInE1ELSR_1EEEEEENS4_6LayoutISD_NS5_IJSC_NSA_ILi0EEESV_EEEEENS5_IJNS4_10UnderscoreESY_SY_EEEEENS4_13SM90_TMA_LOADENS4_14ComposedLayoutINS4_7SwizzleILi3ELi4ELi3EEENS4_18smem_ptr_flag_bitsILi16EEENSU_INS5_IJNSA_ILi8EEESH_EEENS5_IJSH_SC_EEEEEEEvNS4_8identityENS4_23SM90_TMA_LOAD_MULTICASTES1B_vS1C_EENS_8epilogue10collective6detail29Sm90TmaWarpSpecializedAdapterINS1G_15DefaultEpilogueISJ_SK_SK_NS1F_6thread17LinearCombinationISJ_Li1EffLNS1K_9ScaleType4KindE0ELNS_15FloatRoundStyleE2ESJ_EENS1_15EpilogueDefaultEEEEEvvEEEEvNT_6ParamsE,"aw",@nobits
	.sectionflags	@""
	.align	16
	.zero		1024


//--------------------- .nv.shared.reserved.0     --------------------------
	.section	.nv.shared.reserved.0,"aw",@nobits
	.weak		__nv_reservedSMEM_offset_0_alias
	.size		__nv_reservedSMEM_offset_0_alias, 0, 0
	.other		__nv_reservedSMEM_offset_0_alias,@"STO_CUDA_RESERVED_SHARED STV_DEFAULT"
__nv_reservedSMEM_offset_0_alias:
	.zero		0


//--------------------- .nv.global                --------------------------
	.section	.nv.global,"aw",@nobits
.nv.global:
	.type		_ZN40_INTERNAL_27666d0e_4_k_cu_f6898fa7_181344cute1_E,@object
	.size		_ZN40_INTERNAL_27666d0e_4_k_cu_f6898fa7_181344cute1_E,(_ZN40_INTERNAL_27666d0e_4_k_cu_f6898fa7_181344cuda3std3__45__cpo6cbeginE - _ZN40_INTERNAL_27666d0e_4_k_cu_f6898fa7_181344cute1_E)
_ZN40_INTERNAL_27666d0e_4_k_cu_f6898fa7_181344cute1_E:
	.zero		1
	.type		_ZN40_INTERNAL_27666d0e_4_k_cu_f6898fa7_181344cuda3std3__45__cpo6cbeginE,@object
	.size		_ZN40_INTERNAL_27666d0e_4_k_cu_f6898fa7_181344cuda3std3__45__cpo6cbeginE,(_ZN40_INTERNAL_27666d0e_4_k_cu_f6898fa7_181344cuda3std3__48in_placeE - _ZN40_INTERNAL_27666d0e_4_k_cu_f6898fa7_181344cuda3std3__45__cpo6cbeginE)
_ZN40_INTERNAL_27666d0e_4_k_cu_f6898fa7_181344cuda3std3__45__cpo6cbeginE:
	.zero		1
	.type		_ZN40_INTERNAL_27666d0e_4_k_cu_f6898fa7_181344cuda3std3__48in_placeE,@object
	.size		_ZN40_INTERNAL_27666d0e_4_k_cu_f6898fa7_181344cuda3std3__48in_placeE,(_ZN40_INTERNAL_27666d0e_4_k_cu_f6898fa7_181344cuda3std6ranges3__45__cpo9iter_moveE - _ZN40_INTERNAL_27666d0e_4_k_cu_f6898fa7_181344cuda3std3__48in_placeE)
_ZN40_INTERNAL_27666d0e_4_k_cu_f6898fa7_181344cuda3std3__48in_placeE:
	.zero		1
	.type		_ZN40_INTERNAL_27666d0e_4_k_cu_f6898fa7_181344cuda3std6ranges3__45__cpo9iter_moveE,@object
	.size		_ZN40_INTERNAL_27666d0e_4_k_cu_f6898fa7_181344cuda3std6ranges3__45__cpo9iter_moveE,(_ZN40_INTERNAL_27666d0e_4_k_cu_f6898fa7_181344cuda3std3__45__cpo5beginE - _ZN40_INTERNAL_27666d0e_4_k_cu_f6898fa7_181344cuda3std6ranges3__45__cpo9iter_moveE)
_ZN40_INTERNAL_27666d0e_4_k_cu_f6898fa7_181344cuda3std6ranges3__45__cpo9iter_moveE:
	.zero		1
	.type		_ZN40_INTERNAL_27666d0e_4_k_cu_f6898fa7_181344cuda3std3__45__cpo5beginE,@object
	.size		_ZN40_INTERNAL_27666d0e_4_k_cu_f6898fa7_181344cuda3std3__45__cpo5beginE,(_ZN40_INTERNAL_27666d0e_4_k_cu_f6898fa7_181344cuda3std3__442_GLOBAL__N__27666d0e_4_k_cu_f6898fa7_181346ignoreE - _ZN40_INTERNAL_27666d0e_4_k_cu_f6898fa7_181344cuda3std3__45__cpo5beginE)
_ZN40_INTERNAL_27666d0e_4_k_cu_f6898fa7_181344cuda3std3__45__cpo5beginE:
	.zero		1
	.type		_ZN40_INTERNAL_27666d0e_4_k_cu_f6898fa7_181344cuda3std3__442_GLOBAL__N__27666d0e_4_k_cu_f6898fa7_181346ignoreE,@object
	.size		_ZN40_INTERNAL_27666d0e_4_k_cu_f6898fa7_181344cuda3std3__442_GLOBAL__N__27666d0e_4_k_cu_f6898fa7_181346ignoreE,(_ZN40_INTERNAL_27666d0e_4_k_cu_f6898fa7_181344cute7productE - _ZN40_INTERNAL_27666d0e_4_k_cu_f6898fa7_181344cuda3std3__442_GLOBAL__N__27666d0e_4_k_cu_f6898fa7_181346ignoreE)
_ZN40_INTERNAL_27666d0e_4_k_cu_f6898fa7_181344cuda3std3__442_GLOBAL__N__27666d0e_4_k_cu_f6898fa7_181346ignoreE:
	.zero		1
	.type		_ZN40_INTERNAL_27666d0e_4_k_cu_f6898fa7_181344cute7productE,@object
	.size		_ZN40_INTERNAL_27666d0e_4_k_cu_f6898fa7_181344cute7productE,(_ZN40_INTERNAL_27666d0e_4_k_cu_f6898fa7_181344cuda3std3__45__cpo3endE - _ZN40_INTERNAL_27666d0e_4_k_cu_f6898fa7_181344cute7productE)
_ZN40_INTERNAL_27666d0e_4_k_cu_f6898fa7_181344cute7productE:
	.zero		1
	.type		_ZN40_INTERNAL_27666d0e_4_k_cu_f6898fa7_181344cuda3std3__45__cpo3endE,@object
	.size		_ZN40_INTERNAL_27666d0e_4_k_cu_f6898fa7_181344cuda3std3__45__cpo3endE,(_ZN40_INTERNAL_27666d0e_4_k_cu_f6898fa7_181344cuda3std3__419piecewise_constructE - _ZN40_INTERNAL_27666d0e_4_k_cu_f6898fa7_181344cuda3std3__45__cpo3endE)
_ZN40_INTERNAL_27666d0e_4_k_cu_f6898fa7_181344cuda3std3__45__cpo3endE:
	.zero		1
	.type		_ZN40_INTERNAL_27666d0e_4_k_cu_f6898fa7_181344cuda3std3__419piecewise_constructE,@object
	.size		_ZN40_INTERNAL_27666d0e_4_k_cu_f6898fa7_181344cuda3std3__419piecewise_constructE,(_ZN40_INTERNAL_27666d0e_4_k_cu_f6898fa7_181344cuda3std3__45__cpo4cendE - _ZN40_INTERNAL_27666d0e_4_k_cu_f6898fa7_181344cuda3std3__419piecewise_constructE)
_ZN40_INTERNAL_27666d0e_4_k_cu_f6898fa7_181344cuda3std3__419piecewise_constructE:
	.zero		1
	.type		_ZN40_INTERNAL_27666d0e_4_k_cu_f6898fa7_181344cuda3std3__45__cpo4cendE,@object
	.size		_ZN40_INTERNAL_27666d0e_4_k_cu_f6898fa7_181344cuda3std3__45__cpo4cendE,(_ZN40_INTERNAL_27666d0e_4_k_cu_f6898fa7_181344cuda3std6ranges3__45__cpo4swapE - _ZN40_INTERNAL_27666d0e_4_k_cu_f6898fa7_181344cuda3std3__45__cpo4cendE)
_ZN40_INTERNAL_27666d0e_4_k_cu_f6898fa7_181344cuda3std3__45__cpo4cendE:
	.zero		1
	.type		_ZN40_INTERNAL_27666d0e_4_k_cu_f6898fa7_181344cuda3std6ranges3__45__cpo4swapE,@object
	.size		_ZN40_INTERNAL_27666d0e_4_k_cu_f6898fa7_181344cuda3std6ranges3__45__cpo4swapE,(.L_8 - _ZN40_INTERNAL_27666d0e_4_k_cu_f6898fa7_181344cuda3std6ranges3__45__cpo4swapE)
_ZN40_INTERNAL_27666d0e_4_k_cu_f6898fa7_181344cuda3std6ranges3__45__cpo4swapE:
	.zero		1
.L_8:


//--------------------- .nv.constant0._ZN7cutlass13device_kernelINS_4gemm6kernel13GemmUniversalIN4cute5tupleIJiiiiEEENS1_10collective13CollectiveMmaINS1_34MainloopSm90TmaGmmaWarpSpecializedILi5ENS5_IJNS4_1CILi2EEENSA_ILi1EEESC_EEENS1_35KernelTmaWarpSpecializedCooperativeEEENS5_IJNSA_ILi256EEENSA_ILi64EEESH_EEENS_6half_tENS5_IJlSC_lEEESJ_SK_NS4_8TiledMMAINS4_8MMA_AtomIJNS4_4SM904GMMA25MMA_64x64x16_F32F16F16_SSILNSO_5MajorE0ELSQ_0ELNSO_7ScaleInE1ELSR_1EEEEEENS4_6LayoutISD_NS5_IJSC_NSA_ILi0EEESV_EEEEENS5_IJNS4_10UnderscoreESY_SY_EEEEENS4_13SM90_TMA_LOADENS4_14ComposedLayoutINS4_7SwizzleILi3ELi4ELi3EEENS4_18smem_ptr_flag_bitsILi16EEENSU_INS5_IJNSA_ILi8EEESH_EEENS5_IJSH_SC_EEEEEEEvNS4_8identityENS4_23SM90_TMA_LOAD_MULTICASTES1B_vS1C_EENS_8epilogue10collective6detail29Sm90TmaWarpSpecializedAdapterINS1G_15DefaultEpilogueISJ_SK_SK_NS1F_6thread17LinearCombinationISJ_Li1EffLNS1K_9ScaleType4KindE0ELNS_15FloatRoundStyleE2ESJ_EENS1_15EpilogueDefaultEEEEEvvEEEEvNT_6ParamsE --------------------------
	.section	.nv.constant0._ZN7cutlass13device_kernelINS_4gemm6kernel13GemmUniversalIN4cute5tupleIJiiiiEEENS1_10collective13CollectiveMmaINS1_34MainloopSm90TmaGmmaWarpSpecializedILi5ENS5_IJNS4_1CILi2EEENSA_ILi1EEESC_EEENS1_35KernelTmaWarpSpecializedCooperativeEEENS5_IJNSA_ILi256EEENSA_ILi64EEESH_EEENS_6half_tENS5_IJlSC_lEEESJ_SK_NS4_8TiledMMAINS4_8MMA_AtomIJNS4_4SM904GMMA25MMA_64x64x16_F32F16F16_SSILNSO_5MajorE0ELSQ_0ELNSO_7ScaleInE1ELSR_1EEEEEENS4_6LayoutISD_NS5_IJSC_NSA_ILi0EEESV_EEEEENS5_IJNS4_10UnderscoreESY_SY_EEEEENS4_13SM90_TMA_LOADENS4_14ComposedLayoutINS4_7SwizzleILi3ELi4ELi3EEENS4_18smem_ptr_flag_bitsILi16EEENSU_INS5_IJNSA_ILi8EEESH_EEENS5_IJSH_SC_EEEEEEEvNS4_8identityENS4_23SM90_TMA_LOAD_MULTICASTES1B_vS1C_EENS_8epilogue10collective6detail29Sm90TmaWarpSpecializedAdapterINS1G_15DefaultEpilogueISJ_SK_SK_NS1F_6thread17LinearCombinationISJ_Li1EffLNS1K_9ScaleType4KindE0ELNS_15FloatRoundStyleE2ESJ_EENS1_15EpilogueDefaultEEEEEvvEEEEvNT_6ParamsE,"a",@progbits
	.sectionflags	@""
	.align	4
.nv.constant0._ZN7cutlass13device_kernelINS_4gemm6kernel13GemmUniversalIN4cute5tupleIJiiiiEEENS1_10collective13CollectiveMmaINS1_34MainloopSm90TmaGmmaWarpSpecializedILi5ENS5_IJNS4_1CILi2EEENSA_ILi1EEESC_EEENS1_35KernelTmaWarpSpecializedCooperativeEEENS5_IJNSA_ILi256EEENSA_ILi64EEESH_EEENS_6half_tENS5_IJlSC_lEEESJ_SK_NS4_8TiledMMAINS4_8MMA_AtomIJNS4_4SM904GMMA25MMA_64x64x16_F32F16F16_SSILNSO_5MajorE0ELSQ_0ELNSO_7ScaleInE1ELSR_1EEEEEENS4_6LayoutISD_NS5_IJSC_NSA_ILi0EEESV_EEEEENS5_IJNS4_10UnderscoreESY_SY_EEEEENS4_13SM90_TMA_LOADENS4_14ComposedLayoutINS4_7SwizzleILi3ELi4ELi3EEENS4_18smem_ptr_flag_bitsILi16EEENSU_INS5_IJNSA_ILi8EEESH_EEENS5_IJSH_SC_EEEEEEEvNS4_8identityENS4_23SM90_TMA_LOAD_MULTICASTES1B_vS1C_EENS_8epilogue10collective6detail29Sm90TmaWarpSpecializedAdapterINS1G_15DefaultEpilogueISJ_SK_SK_NS1F_6thread17LinearCombinationISJ_Li1EffLNS1K_9ScaleType4KindE0ELNS_15FloatRoundStyleE2ESJ_EENS1_15EpilogueDefaultEEEEEvvEEEEvNT_6ParamsE:
	.zero		1664


//--------------------- SYMBOLS --------------------------

	.type		.nv.reservedSmem.offset0,@object
	.size		.nv.reservedSmem.offset0,0x4
	.type		__assertfail,@function
